	.target	sm_100a

	.elftype	@"ET_EXEC"


//--------------------- .note.nv.tkinfo           --------------------------
	.section	.note.nv.tkinfo,"",@"SHT_NOTE"
	.sectionflags	@"SHF_NOTE_NV_TKINFO"
	.tkinfo
        /*0018*/ 	.word	0x00000002
        /*0030*/ 	.string	""
        /*0030*/ 	.string	"ptxas"
        /*0030*/ 	.string	"Cuda compilation tools, release 13.0, V13.0.88"
        /*0030*/ 	.string	"Build cuda_13.0.r13.0/compiler.36424714_0"
        /*0030*/ 	.string	"-arch sm_100a -m 64 "



//--------------------- .note.nv.cuinfo           --------------------------
	.section	.note.nv.cuinfo,"",@"SHT_NOTE"
	.sectionflags	@"SHF_NOTE_NV_CUINFO"
        /*0018*/ 	.short	0x0002
        /*001a*/ 	.short	0x0064
        /*001c*/ 	.short	0x0082
	.zero		2


//--------------------- .nv.info                  --------------------------
	.section	.nv.info,"",@"SHT_CUDA_INFO"
	.align	4


	//----- nvinfo : EIATTR_REGCOUNT
	.align		4
        /*0000*/ 	.byte	0x04, 0x2f
        /*0002*/ 	.short	(.L_20 - .L_19)
	.align		4
.L_19:
        /*0004*/ 	.word	index@(_ZN7cutlass13device_kernelINS_4gemm6kernel13GemmUniversalIN4cute5tupleIJiiiiEEENS1_10collective13CollectiveMmaINS1_35MainloopSm100TmaUmmaWarpSpecializedILi10ELi2ELi4ENS5_IJNS4_1CILi1EEESB_SB_EEEEENS5_IJNSA_ILi64EEENSA_ILi256EEESE_EEENS_12float_e5m2_tENS5_IJlSB_lEEESH_SI_NS4_8TiledMMAINS4_8MMA_AtomIJNS4_10MMA_TraitsINS4_19SM100_MMA_F8F6F4_SSEJSH_SH_fSE_SF_NS4_17integral_constantINS4_4UMMA5MajorELSP_0EEESQ_NSN_INSO_7ScaleInELSR_0EEESS_EEEEEENS4_6LayoutISC_NS5_IJNSA_ILi0EEESW_SW_EEEEENS5_IJNS4_10UnderscoreESZ_SZ_EEEEENS4_13SM90_TMA_LOADENS4_14ComposedLayoutINS4_7SwizzleILi2ELi4ELi3EEENS4_18smem_ptr_flag_bitsILi8EEENSV_INS5_IJNSA_ILi8EEESE_EEENS5_IJSE_SB_EEEEEEEvNS4_8identityES12_S1C_vS1D_EENS_8epilogue10collective18CollectiveEpilogueINS1F_23Sm100TmaWarpSpecializedILi4ELi2ELi32ELb0ELb0EEEJSG_NS5_IJNSV_ISE_SB_EES1K_EEESH_SI_SH_SI_NS1F_6fusion15FusionCallbacksIS1J_NS1M_17LinearCombinationISH_fSH_fLNS_15FloatRoundStyleE2EEESG_S1L_JEEENS4_5SM1004TMEM4LOAD26SM100_TMEM_LOAD_16dp32b32xES12_S1C_NS4_39AutoVectorizingCopyWithAssumedAlignmentILi128EEENS4_14SM90_TMA_STOREES1C_S1X_S1X_EEEvvEEEEvNT_6ParamsE)
        /*0008*/ 	.word	0x00000079


	//----- nvinfo : EIATTR_FRAME_SIZE
	.align		4
.L_20:
        /*000c*/ 	.byte	0x04, 0x11
        /*000e*/ 	.short	(.L_22 - .L_21)
	.align		4
.L_21:
        /*0010*/ 	.word	index@($__internal_2_$__cuda_sm10x_tcgen05_guardrail_trap_unallocated_columns_being_dealloced)
        /*0014*/ 	.word	0x00000000


	//----- nvinfo : EIATTR_FRAME_SIZE
	.align		4
.L_22:
        /*0018*/ 	.byte	0x04, 0x11
        /*001a*/ 	.short	(.L_24 - .L_23)
	.align		4
.L_23:
        /*001c*/ 	.word	index@($__internal_1_$__cuda_sm10x_tcgen05_guardrail_trap_phase_invalid_during_alloc)
        /*0020*/ 	.word	0x00000000


	//----- nvinfo : EIATTR_FRAME_SIZE
	.align		4
.L_24:
        /*0024*/ 	.byte	0x04, 0x11
        /*0026*/ 	.short	(.L_26 - .L_25)
	.align		4
.L_25:
        /*0028*/ 	.word	index@($__internal_0_$__cuda_sm10x_tcgen05_guardrail_trap_col_being_dealloced_not_returned_by_alloc)
        /*002c*/ 	.word	0x00000000


	//----- nvinfo : EIATTR_FRAME_SIZE
	.align		4
.L_26:
        /*0030*/ 	.byte	0x04, 0x11
        /*0032*/ 	.short	(.L_28 - .L_27)
	.align		4
.L_27:
        /*0034*/ 	.word	index@(_ZN7cutlass13device_kernelINS_4gemm6kernel13GemmUniversalIN4cute5tupleIJiiiiEEENS1_10collective13CollectiveMmaINS1_35MainloopSm100TmaUmmaWarpSpecializedILi10ELi2ELi4ENS5_IJNS4_1CILi1EEESB_SB_EEEEENS5_IJNSA_ILi64EEENSA_ILi256EEESE_EEENS_12float_e5m2_tENS5_IJlSB_lEEESH_SI_NS4_8TiledMMAINS4_8MMA_AtomIJNS4_10MMA_TraitsINS4_19SM100_MMA_F8F6F4_SSEJSH_SH_fSE_SF_NS4_17integral_constantINS4_4UMMA5MajorELSP_0EEESQ_NSN_INSO_7ScaleInELSR_0EEESS_EEEEEENS4_6LayoutISC_NS5_IJNSA_ILi0EEESW_SW_EEEEENS5_IJNS4_10UnderscoreESZ_SZ_EEEEENS4_13SM90_TMA_LOADENS4_14ComposedLayoutINS4_7SwizzleILi2ELi4ELi3EEENS4_18smem_ptr_flag_bitsILi8EEENSV_INS5_IJNSA_ILi8EEESE_EEENS5_IJSE_SB_EEEEEEEvNS4_8identityES12_S1C_vS1D_EENS_8epilogue10collective18CollectiveEpilogueINS1F_23Sm100TmaWarpSpecializedILi4ELi2ELi32ELb0ELb0EEEJSG_NS5_IJNSV_ISE_SB_EES1K_EEESH_SI_SH_SI_NS1F_6fusion15FusionCallbacksIS1J_NS1M_17LinearCombinationISH_fSH_fLNS_15FloatRoundStyleE2EEESG_S1L_JEEENS4_5SM1004TMEM4LOAD26SM100_TMEM_LOAD_16dp32b32xES12_S1C_NS4_39AutoVectorizingCopyWithAssumedAlignmentILi128EEENS4_14SM90_TMA_STOREES1C_S1X_S1X_EEEvvEEEEvNT_6ParamsE)
        /*0038*/ 	.word	0x00000000


	//----- nvinfo : EIATTR_MIN_STACK_SIZE
	.align		4
.L_28:
        /*003c*/ 	.byte	0x04, 0x12
        /*003e*/ 	.short	(.L_30 - .L_29)
	.align		4
.L_29:
        /*0040*/ 	.word	index@(_ZN7cutlass13device_kernelINS_4gemm6kernel13GemmUniversalIN4cute5tupleIJiiiiEEENS1_10collective13CollectiveMmaINS1_35MainloopSm100TmaUmmaWarpSpecializedILi10ELi2ELi4ENS5_IJNS4_1CILi1EEESB_SB_EEEEENS5_IJNSA_ILi64EEENSA_ILi256EEESE_EEENS_12float_e5m2_tENS5_IJlSB_lEEESH_SI_NS4_8TiledMMAINS4_8MMA_AtomIJNS4_10MMA_TraitsINS4_19SM100_MMA_F8F6F4_SSEJSH_SH_fSE_SF_NS4_17integral_constantINS4_4UMMA5MajorELSP_0EEESQ_NSN_INSO_7ScaleInELSR_0EEESS_EEEEEENS4_6LayoutISC_NS5_IJNSA_ILi0EEESW_SW_EEEEENS5_IJNS4_10UnderscoreESZ_SZ_EEEEENS4_13SM90_TMA_LOADENS4_14ComposedLayoutINS4_7SwizzleILi2ELi4ELi3EEENS4_18smem_ptr_flag_bitsILi8EEENSV_INS5_IJNSA_ILi8EEESE_EEENS5_IJSE_SB_EEEEEEEvNS4_8identityES12_S1C_vS1D_EENS_8epilogue10collective18CollectiveEpilogueINS1F_23Sm100TmaWarpSpecializedILi4ELi2ELi32ELb0ELb0EEEJSG_NS5_IJNSV_ISE_SB_EES1K_EEESH_SI_SH_SI_NS1F_6fusion15FusionCallbacksIS1J_NS1M_17LinearCombinationISH_fSH_fLNS_15FloatRoundStyleE2EEESG_S1L_JEEENS4_5SM1004TMEM4LOAD26SM100_TMEM_LOAD_16dp32b32xES12_S1C_NS4_39AutoVectorizingCopyWithAssumedAlignmentILi128EEENS4_14SM90_TMA_STOREES1C_S1X_S1X_EEEvvEEEEvNT_6ParamsE)
        /*0044*/ 	.word	0x00000000
.L_30:


//--------------------- .nv.compat                --------------------------
	.section	.nv.compat,"",@"SHT_CUDA_COMPAT_INFO"
	.align	4
        /*0000*/ 	.byte	0x02, 0x09, 0x01, 0x00, 0x02, 0x02, 0x02, 0x00, 0x02, 0x05, 0x05, 0x00, 0x03, 0x07, 0x01, 0x01
        /*0010*/ 	.byte	0x02, 0x03, 0x01, 0x00, 0x02, 0x06, 0x01, 0x00, 0x04, 0x0b, 0x08, 0x00, 0x09, 0x00, 0x00, 0x00
        /*0020*/ 	.byte	0x00, 0x00, 0x00, 0x00


//--------------------- .nv.info._ZN7cutlass13device_kernelINS_4gemm6kernel13GemmUniversalIN4cute5tupleIJiiiiEEENS1_10collective13CollectiveMmaINS1_35MainloopSm100TmaUmmaWarpSpecializedILi10ELi2ELi4ENS5_IJNS4_1CILi1EEESB_SB_EEEEENS5_IJNSA_ILi64EEENSA_ILi256EEESE_EEENS_12float_e5m2_tENS5_IJlSB_lEEESH_SI_NS4_8TiledMMAINS4_8MMA_AtomIJNS4_10MMA_TraitsINS4_19SM100_MMA_F8F6F4_SSEJSH_SH_fSE_SF_NS4_17integral_constantINS4_4UMMA5MajorELSP_0EEESQ_NSN_INSO_7ScaleInELSR_0EEESS_EEEEEENS4_6LayoutISC_NS5_IJNSA_ILi0EEESW_SW_EEEEENS5_IJNS4_10UnderscoreESZ_SZ_EEEEENS4_13SM90_TMA_LOADENS4_14ComposedLayoutINS4_7SwizzleILi2ELi4ELi3EEENS4_18smem_ptr_flag_bitsILi8EEENSV_INS5_IJNSA_ILi8EEESE_EEENS5_IJSE_SB_EEEEEEEvNS4_8identityES12_S1C_vS1D_EENS_8epilogue10collective18CollectiveEpilogueINS1F_23Sm100TmaWarpSpecializedILi4ELi2ELi32ELb0ELb0EEEJSG_NS5_IJNSV_ISE_SB_EES1K_EEESH_SI_SH_SI_NS1F_6fusion15FusionCallbacksIS1J_NS1M_17LinearCombinationISH_fSH_fLNS_15FloatRoundStyleE2EEESG_S1L_JEEENS4_5SM1004TMEM4LOAD26SM100_TMEM_LOAD_16dp32b32xES12_S1C_NS4_39AutoVectorizingCopyWithAssumedAlignmentILi128EEENS4_14SM90_TMA_STOREES1C_S1X_S1X_EEEvvEEEEvNT_6ParamsE --------------------------
	.section	.nv.info._ZN7cutlass13device_kernelINS_4gemm6kernel13GemmUniversalIN4cute5tupleIJiiiiEEENS1_10collective13CollectiveMmaINS1_35MainloopSm100TmaUmmaWarpSpecializedILi10ELi2ELi4ENS5_IJNS4_1CILi1EEESB_SB_EEEEENS5_IJNSA_ILi64EEENSA_ILi256EEESE_EEENS_12float_e5m2_tENS5_IJlSB_lEEESH_SI_NS4_8TiledMMAINS4_8MMA_AtomIJNS4_10MMA_TraitsINS4_19SM100_MMA_F8F6F4_SSEJSH_SH_fSE_SF_NS4_17integral_constantINS4_4UMMA5MajorELSP_0EEESQ_NSN_INSO_7ScaleInELSR_0EEESS_EEEEEENS4_6LayoutISC_NS5_IJNSA_ILi0EEESW_SW_EEEEENS5_IJNS4_10UnderscoreESZ_SZ_EEEEENS4_13SM90_TMA_LOADENS4_14ComposedLayoutINS4_7SwizzleILi2ELi4ELi3EEENS4_18smem_ptr_flag_bitsILi8EEENSV_INS5_IJNSA_ILi8EEESE_EEENS5_IJSE_SB_EEEEEEEvNS4_8identityES12_S1C_vS1D_EENS_8epilogue10collective18CollectiveEpilogueINS1F_23Sm100TmaWarpSpecializedILi4ELi2ELi32ELb0ELb0EEEJSG_NS5_IJNSV_ISE_SB_EES1K_EEESH_SI_SH_SI_NS1F_6fusion15FusionCallbacksIS1J_NS1M_17LinearCombinationISH_fSH_fLNS_15FloatRoundStyleE2EEESG_S1L_JEEENS4_5SM1004TMEM4LOAD26SM100_TMEM_LOAD_16dp32b32xES12_S1C_NS4_39AutoVectorizingCopyWithAssumedAlignmentILi128EEENS4_14SM90_TMA_STOREES1C_S1X_S1X_EEEvvEEEEvNT_6ParamsE,"",@"SHT_CUDA_INFO"
	.sectionflags	@""
	.align	4


	//----- nvinfo : EIATTR_CUDA_API_VERSION
	.align		4
        /*0000*/ 	.byte	0x04, 0x37
        /*0002*/ 	.short	(.L_32 - .L_31)
.L_31:
        /*0004*/ 	.word	0x00000082


	//----- nvinfo : EIATTR_KPARAM_INFO
	.align		4
.L_32:
        /*0008*/ 	.byte	0x04, 0x17
        /*000a*/ 	.short	(.L_34 - .L_33)
.L_33:
        /*000c*/ 	.word	0x00000000
        /*0010*/ 	.short	0x0000
        /*0012*/ 	.short	0x0000
        /*0014*/ 	.byte	0x00, 0xf0, 0x01, 0x20


	//----- nvinfo : EIATTR_AT_ENTRY_FRAGMENTS
	.align		4
.L_34:
        /*0018*/ 	.byte	0x04, 0x4f
        /*001a*/ 	.short	(.L_36 - .L_35)


	//   ....[0]....
.L_35:
        /*001c*/ 	.word	0x00000006


	//----- nvinfo : EIATTR_RESERVED_SMEM_USED
	.align		4
.L_36:
        /*0020*/ 	.byte	0x01, 0x41
	.zero		2


	//----- nvinfo : EIATTR_SPARSE_MMA_MASK
	.align		4
        /*0024*/ 	.byte	0x03, 0x50
        /*0026*/ 	.short	0x0000


	//----- nvinfo : EIATTR_TCGEN05_1CTA_USED
	.align		4
        /*0028*/ 	.byte	0x01, 0x51
	.zero		2


	//----- nvinfo : EIATTR_MAXREG_COUNT
	.align		4
        /*002c*/ 	.byte	0x03, 0x1b
        /*002e*/ 	.short	0x00ff


	//----- nvinfo : EIATTR_NUM_BARRIERS
	.align		4
        /*0030*/ 	.byte	0x02, 0x4c
        /*0032*/ 	.byte	0x07
	.zero		1


	//----- nvinfo : EIATTR_EXTERNS
	.align		4
        /*0034*/ 	.byte	0x04, 0x0f
        /*0036*/ 	.short	(.L_38 - .L_37)


	//   ....[0]....
	.align		4
.L_37:
        /*0038*/ 	.word	index@(__assertfail)


	//----- nvinfo : EIATTR_MERCURY_ISA_VERSION
	.align		4
.L_38:
        /*003c*/ 	.byte	0x03, 0x5f
        /*003e*/ 	.short	0x0101


	//----- nvinfo : EIATTR_INT_WARP_WIDE_INSTR_OFFSETS
	.align		4
        /*0040*/ 	.byte	0x04, 0x31
        /*0042*/ 	.short	(.L_40 - .L_39)


	//   ....[0]....
.L_39:
        /*0044*/ 	.word	0x00001ed0


	//   ....[1]....
        /*0048*/ 	.word	0x00003bf0


	//   ....[2]....
        /*004c*/ 	.word	0x00003c20


	//   ....[3]....
        /*0050*/ 	.word	0x00003c70


	//   ....[4]....
        /*0054*/ 	.word	0x00004590


	//   ....[5]....
        /*0058*/ 	.word	0x000045f0


	//   ....[6]....
        /*005c*/ 	.word	0x000046d0


	//   ....[7]....
        /*0060*/ 	.word	0x00004740


	//   ....[8]....
        /*0064*/ 	.word	0x00004850


	//   ....[9]....
        /*0068*/ 	.word	0x000048e0


	//   ....[10]....
        /*006c*/ 	.word	0x00004ab0


	//   ....[11]....
        /*0070*/ 	.word	0x00004c10


	//----- nvinfo : EIATTR_COOP_GROUP_MASK_REGIDS
	.align		4
.L_40:
        /*0074*/ 	.byte	0x04, 0x29
        /*0076*/ 	.short	(.L_42 - .L_41)


	//   ....[0]....
.L_41:
        /*0078*/ 	.word	0xffffffff


	//   ....[1]....
        /*007c*/ 	.word	0xffffffff


	//   ....[2]....
        /*0080*/ 	.word	0xffffffff


	//   ....[3]....
        /*0084*/ 	.word	0xffffffff


	//   ....[4]....
        /*0088*/ 	.word	0xffffffff


	//   ....[5]....
        /*008c*/ 	.word	0xffffffff


	//   ....[6]....
        /*0090*/ 	.word	0xffffffff


	//   ....[7]....
        /*0094*/ 	.word	0xffffffff


	//   ....[8]....
        /*0098*/ 	.word	0xffffffff


	//   ....[9]....
        /*009c*/ 	.word	0xffffffff


	//   ....[10]....
        /*00a0*/ 	.word	0xffffffff


	//   ....[11]....
        /*00a4*/ 	.word	0xffffffff


	//   ....[12]....
        /*00a8*/ 	.word	0xffffffff


	//----- nvinfo : EIATTR_COOP_GROUP_INSTR_OFFSETS
	.align		4
.L_42:
        /*00ac*/ 	.byte	0x04, 0x28
        /*00ae*/ 	.short	(.L_44 - .L_43)


	//   ....[0]....
.L_43:
        /*00b0*/ 	.word	0x00000090


	//   ....[1]....
        /*00b4*/ 	.word	0x000004d0


	//   ....[2]....
        /*00b8*/ 	.word	0x00000730


	//   ....[3]....
        /*00bc*/ 	.word	0x000008d0


	//   ....[4]....
        /*00c0*/ 	.word	0x000009d0


	//   ....[5]....
        /*00c4*/ 	.word	0x00000b40


	//   ....[6]....
        /*00c8*/ 	.word	0x00000ce0


	//   ....[7]....
        /*00cc*/ 	.word	0x00001db0


	//   ....[8]....
        /*00d0*/ 	.word	0x00002ef0


	//   ....[9]....
        /*00d4*/ 	.word	0x00003100


	//   ....[10]....
        /*00d8*/ 	.word	0x00003130


	//   ....[11]....
        /*00dc*/ 	.word	0x00003ae0


	//   ....[12]....
        /*00e0*/ 	.word	0x00003d10


	//----- nvinfo : EIATTR_VRC_CTA_INIT_COUNT
	.align		4
.L_44:
        /*00e4*/ 	.byte	0x02, 0x4a
        /*00e6*/ 	.byte	0x80
	.zero		1


	//----- nvinfo : EIATTR_SYSCALL_OFFSETS
	.align		4
        /*00e8*/ 	.byte	0x04, 0x46
        /*00ea*/ 	.short	(.L_46 - .L_45)


	//   ....[0]....
.L_45:
        /*00ec*/ 	.word	0x00005690


	//   ....[1]....
        /*00f0*/ 	.word	0x000057d0


	//   ....[2]....
        /*00f4*/ 	.word	0x00005fd0


	//   ....[3]....
        /*00f8*/ 	.word	0x00006d70


	//   ....[4]....
        /*00fc*/ 	.word	0x00007ad0


	//   ....[5]....
        /*0100*/ 	.word	0x00008860


	//----- nvinfo : EIATTR_MBARRIER_INSTR_OFFSETS
	.align		4
.L_46:
        /*0104*/ 	.byte	0x04, 0x39
        /*0106*/ 	.short	(.L_48 - .L_47)


	//   ....[0]....
.L_47:
        /*0108*/ 	.word	0x000005d0
        /*010c*/ 	.word	0x000000ff
        /*0110*/ 	.word	0x00000000
        /*0114*/ 	.short	0x0100
        /*0116*/ 	.byte	0x05
	.zero		1


	//   ....[1]....
        /*0118*/ 	.word	0x000005e0
        /*011c*/ 	.word	0x000000ff
        /*0120*/ 	.word	0x00000050
        /*0124*/ 	.short	0x0100
        /*0126*/ 	.byte	0x05
	.zero		1


	//   ....[2]....
        /*0128*/ 	.word	0x000005f0
        /*012c*/ 	.word	0x000000ff
        /*0130*/ 	.word	0x00000008
        /*0134*/ 	.short	0x0100
        /*0136*/ 	.byte	0x05
	.zero		1


	//   ....[3]....
        /*0138*/ 	.word	0x00000600
        /*013c*/ 	.word	0x000000ff
        /*0140*/ 	.word	0x00000058
        /*0144*/ 	.short	0x0100
        /*0146*/ 	.byte	0x05
	.zero		1


	//   ....[4]....
        /*0148*/ 	.word	0x00000610
        /*014c*/ 	.word	0x000000ff
        /*0150*/ 	.word	0x00000010
        /*0154*/ 	.short	0x0100
        /*0156*/ 	.byte	0x05
	.zero		1


	//   ....[5]....
        /*0158*/ 	.word	0x00000620
        /*015c*/ 	.word	0x000000ff
        /*0160*/ 	.word	0x00000060
        /*0164*/ 	.short	0x0100
        /*0166*/ 	.byte	0x05
	.zero		1


	//   ....[6]....
        /*0168*/ 	.word	0x00000630
        /*016c*/ 	.word	0x000000ff
        /*0170*/ 	.word	0x00000018
        /*0174*/ 	.short	0x0100
        /*0176*/ 	.byte	0x05
	.zero		1


	//   ....[7]....
        /*0178*/ 	.word	0x00000640
        /*017c*/ 	.word	0x000000ff
        /*0180*/ 	.word	0x00000068
        /*0184*/ 	.short	0x0100
        /*0186*/ 	.byte	0x05
	.zero		1


	//   ....[8]....
        /*0188*/ 	.word	0x00000650
        /*018c*/ 	.word	0x000000ff
        /*0190*/ 	.word	0x00000020
        /*0194*/ 	.short	0x0100
        /*0196*/ 	.byte	0x05
	.zero		1


	//   ....[9]....
        /*0198*/ 	.word	0x00000660
        /*019c*/ 	.word	0x000000ff
        /*01a0*/ 	.word	0x00000070
        /*01a4*/ 	.short	0x0100
        /*01a6*/ 	.byte	0x05
	.zero		1


	//   ....[10]....
        /*01a8*/ 	.word	0x00000670
        /*01ac*/ 	.word	0x000000ff
        /*01b0*/ 	.word	0x00000028
        /*01b4*/ 	.short	0x0100
        /*01b6*/ 	.byte	0x05
	.zero		1


	//   ....[11]....
        /*01b8*/ 	.word	0x00000680
        /*01bc*/ 	.word	0x000000ff
        /*01c0*/ 	.word	0x00000078
        /*01c4*/ 	.short	0x0100
        /*01c6*/ 	.byte	0x05
	.zero		1


	//   ....[12]....
        /*01c8*/ 	.word	0x00000690
        /*01cc*/ 	.word	0x000000ff
        /*01d0*/ 	.word	0x00000030
        /*01d4*/ 	.short	0x0100
        /*01d6*/ 	.byte	0x05
	.zero		1


	//   ....[13]....
        /*01d8*/ 	.word	0x000006a0
        /*01dc*/ 	.word	0x000000ff
        /*01e0*/ 	.word	0x00000080
        /*01e4*/ 	.short	0x0100
        /*01e6*/ 	.byte	0x05
	.zero		1


	//   ....[14]....
        /*01e8*/ 	.word	0x000006b0
        /*01ec*/ 	.word	0x000000ff
        /*01f0*/ 	.word	0x00000038
        /*01f4*/ 	.short	0x0100
        /*01f6*/ 	.byte	0x05
	.zero		1


	//   ....[15]....
        /*01f8*/ 	.word	0x000006c0
        /*01fc*/ 	.word	0x000000ff
        /*0200*/ 	.word	0x00000088
        /*0204*/ 	.short	0x0100
        /*0206*/ 	.byte	0x05
	.zero		1


	//   ....[16]....
        /*0208*/ 	.word	0x000006d0
        /*020c*/ 	.word	0x000000ff
        /*0210*/ 	.word	0x00000040
        /*0214*/ 	.short	0x0100
        /*0216*/ 	.byte	0x05
	.zero		1


	//   ....[17]....
        /*0218*/ 	.word	0x000006e0
        /*021c*/ 	.word	0x000000ff
        /*0220*/ 	.word	0x00000090
        /*0224*/ 	.short	0x0100
        /*0226*/ 	.byte	0x05
	.zero		1


	//   ....[18]....
        /*0228*/ 	.word	0x000006f0
        /*022c*/ 	.word	0x000000ff
        /*0230*/ 	.word	0x00000048
        /*0234*/ 	.short	0x0100
        /*0236*/ 	.byte	0x05
	.zero		1


	//   ....[19]....
        /*0238*/ 	.word	0x00000700
        /*023c*/ 	.word	0x000000ff
        /*0240*/ 	.word	0x00000098
        /*0244*/ 	.short	0x0100
        /*0246*/ 	.byte	0x05
	.zero		1


	//   ....[20]....
        /*0248*/ 	.word	0x00000840
        /*024c*/ 	.word	0x000000ff
        /*0250*/ 	.word	0x000000a0
        /*0254*/ 	.short	0x0100
        /*0256*/ 	.byte	0x07
	.zero		1


	//   ....[21]....
        /*0258*/ 	.word	0x00000850
        /*025c*/ 	.word	0x000000ff
        /*0260*/ 	.word	0x000000c0
        /*0264*/ 	.short	0x0100
        /*0266*/ 	.byte	0x07
	.zero		1


	//   ....[22]....
        /*0268*/ 	.word	0x00000860
        /*026c*/ 	.word	0x000000ff
        /*0270*/ 	.word	0x000000a8
        /*0274*/ 	.short	0x0100
        /*0276*/ 	.byte	0x07
	.zero		1


	//   ....[23]....
        /*0278*/ 	.word	0x00000870
        /*027c*/ 	.word	0x000000ff
        /*0280*/ 	.word	0x000000c8
        /*0284*/ 	.short	0x0100
        /*0286*/ 	.byte	0x07
	.zero		1


	//   ....[24]....
        /*0288*/ 	.word	0x00000880
        /*028c*/ 	.word	0x000000ff
        /*0290*/ 	.word	0x000000b0
        /*0294*/ 	.short	0x0100
        /*0296*/ 	.byte	0x07
	.zero		1


	//   ....[25]....
        /*0298*/ 	.word	0x00000890
        /*029c*/ 	.word	0x000000ff
        /*02a0*/ 	.word	0x000000d0
        /*02a4*/ 	.short	0x0100
        /*02a6*/ 	.byte	0x07
	.zero		1


	//   ....[26]....
        /*02a8*/ 	.word	0x000008a0
        /*02ac*/ 	.word	0x000000ff
        /*02b0*/ 	.word	0x000000b8
        /*02b4*/ 	.short	0x0100
        /*02b6*/ 	.byte	0x07
	.zero		1


	//   ....[27]....
        /*02b8*/ 	.word	0x000008b0
        /*02bc*/ 	.word	0x000000ff
        /*02c0*/ 	.word	0x000000d8
        /*02c4*/ 	.short	0x0100
        /*02c6*/ 	.byte	0x07
	.zero		1


	//   ....[28]....
        /*02c8*/ 	.word	0x000009a0
        /*02cc*/ 	.word	0x000000ff
        /*02d0*/ 	.word	0x000000e0
        /*02d4*/ 	.short	0x0100
        /*02d6*/ 	.byte	0x05
	.zero		1


	//   ....[29]....
        /*02d8*/ 	.word	0x000009b0
        /*02dc*/ 	.word	0x000000ff
        /*02e0*/ 	.word	0x000000e8
        /*02e4*/ 	.short	0x0100
        /*02e6*/ 	.byte	0x05
	.zero		1


	//   ....[30]....
        /*02e8*/ 	.word	0x00000af0
        /*02ec*/ 	.word	0x000000ff
        /*02f0*/ 	.word	0x000000f0
        /*02f4*/ 	.short	0x0100
        /*02f6*/ 	.byte	0x05
	.zero		1


	//   ....[31]....
        /*02f8*/ 	.word	0x00000b00
        /*02fc*/ 	.word	0x000000ff
        /*0300*/ 	.word	0x00000100
        /*0304*/ 	.short	0x0100
        /*0306*/ 	.byte	0x05
	.zero		1


	//   ....[32]....
        /*0308*/ 	.word	0x00000b10
        /*030c*/ 	.word	0x000000ff
        /*0310*/ 	.word	0x000000f8
        /*0314*/ 	.short	0x0100
        /*0316*/ 	.byte	0x05
	.zero		1


	//   ....[33]....
        /*0318*/ 	.word	0x00000b20
        /*031c*/ 	.word	0x000000ff
        /*0320*/ 	.word	0x00000108
        /*0324*/ 	.short	0x0100
        /*0326*/ 	.byte	0x05
	.zero		1


	//   ....[34]....
        /*0328*/ 	.word	0x00000c50
        /*032c*/ 	.word	0x000000ff
        /*0330*/ 	.word	0x00000110
        /*0334*/ 	.short	0x0100
        /*0336*/ 	.byte	0x07
	.zero		1


	//   ....[35]....
        /*0338*/ 	.word	0x00000c60
        /*033c*/ 	.word	0x000000ff
        /*0340*/ 	.word	0x00000130
        /*0344*/ 	.short	0x0100
        /*0346*/ 	.byte	0x07
	.zero		1


	//   ....[36]....
        /*0348*/ 	.word	0x00000c70
        /*034c*/ 	.word	0x000000ff
        /*0350*/ 	.word	0x00000118
        /*0354*/ 	.short	0x0100
        /*0356*/ 	.byte	0x07
	.zero		1


	//   ....[37]....
        /*0358*/ 	.word	0x00000c80
        /*035c*/ 	.word	0x000000ff
        /*0360*/ 	.word	0x00000138
        /*0364*/ 	.short	0x0100
        /*0366*/ 	.byte	0x07
	.zero		1


	//   ....[38]....
        /*0368*/ 	.word	0x00000c90
        /*036c*/ 	.word	0x000000ff
        /*0370*/ 	.word	0x00000120
        /*0374*/ 	.short	0x0100
        /*0376*/ 	.byte	0x07
	.zero		1


	//   ....[39]....
        /*0378*/ 	.word	0x00000ca0
        /*037c*/ 	.word	0x000000ff
        /*0380*/ 	.word	0x00000140
        /*0384*/ 	.short	0x0100
        /*0386*/ 	.byte	0x07
	.zero		1


	//   ....[40]....
        /*0388*/ 	.word	0x00000cb0
        /*038c*/ 	.word	0x000000ff
        /*0390*/ 	.word	0x00000128
        /*0394*/ 	.short	0x0100
        /*0396*/ 	.byte	0x07
	.zero		1


	//   ....[41]....
        /*0398*/ 	.word	0x00000cc0
        /*039c*/ 	.word	0x000000ff
        /*03a0*/ 	.word	0x00000148
        /*03a4*/ 	.short	0x0100
        /*03a6*/ 	.byte	0x07
	.zero		1


	//   ....[42]....
        /*03a8*/ 	.word	0x00000db0
        /*03ac*/ 	.word	0x000000ff
        /*03b0*/ 	.word	0x00000150
        /*03b4*/ 	.short	0x0100
        /*03b6*/ 	.byte	0x05
	.zero		1


	//   ....[43]....
        /*03b8*/ 	.word	0x00000dc0
        /*03bc*/ 	.word	0x000000ff
        /*03c0*/ 	.word	0x00000160
        /*03c4*/ 	.short	0x0100
        /*03c6*/ 	.byte	0x05
	.zero		1


	//   ....[44]....
        /*03c8*/ 	.word	0x00000dd0
        /*03cc*/ 	.word	0x000000ff
        /*03d0*/ 	.word	0x00000158
        /*03d4*/ 	.short	0x0100
        /*03d6*/ 	.byte	0x05
	.zero		1


	//   ....[45]....
        /*03d8*/ 	.word	0x00000de0
        /*03dc*/ 	.word	0x000000ff
        /*03e0*/ 	.word	0x00000168
        /*03e4*/ 	.short	0x0100
        /*03e6*/ 	.byte	0x05
	.zero		1


	//   ....[46]....
        /*03e8*/ 	.word	0x000016b0
        /*03ec*/ 	.word	0x00000002
        /*03f0*/ 	.word	0x00000160
        /*03f4*/ 	.short	0x010a
        /*03f6*/ 	.byte	0xff
	.zero		1


	//   ....[47]....
        /*03f8*/ 	.word	0x000016e0
        /*03fc*/ 	.word	0x00000002
        /*0400*/ 	.word	0x00000150
        /*0404*/ 	.short	0x0101
        /*0406*/ 	.byte	0xff
	.zero		1


	//   ....[48]....
        /*0408*/ 	.word	0x000017b0
        /*040c*/ 	.word	0x000000ff
        /*0410*/ 	.word	0x00000050
        /*0414*/ 	.short	0x010a
        /*0416*/ 	.byte	0x08
	.zero		1


	//   ....[49]....
        /*0418*/ 	.word	0x00001850
        /*041c*/ 	.word	0x000000ff
        /*0420*/ 	.word	0x00000050
        /*0424*/ 	.short	0x010a
        /*0426*/ 	.byte	0x21
	.zero		1


	//   ....[50]....
        /*0428*/ 	.word	0x000019a0
        /*042c*/ 	.word	0x000000ff
        /*0430*/ 	.word	0x00000050
        /*0434*/ 	.short	0x010a
        /*0436*/ 	.byte	0x08
	.zero		1


	//   ....[51]....
        /*0438*/ 	.word	0x00001ab0
        /*043c*/ 	.word	0x000000ff
        /*0440*/ 	.word	0x000000e8
        /*0444*/ 	.short	0x0101
        /*0446*/ 	.byte	0x04
	.zero		1


	//   ....[52]....
        /*0448*/ 	.word	0x00001ad0
        /*044c*/ 	.word	0x000000ff
        /*0450*/ 	.word	0x00000050
        /*0454*/ 	.short	0x010a
        /*0456*/ 	.byte	0x08
	.zero		1


	//   ....[53]....
        /*0458*/ 	.word	0x00001b50
        /*045c*/ 	.word	0x000000ff
        /*0460*/ 	.word	0x00000050
        /*0464*/ 	.short	0x010a
        /*0466*/ 	.byte	0x11
	.zero		1


	//   ....[54]....
        /*0468*/ 	.word	0x00001ca0
        /*046c*/ 	.word	0x000000ff
        /*0470*/ 	.word	0x00000050
        /*0474*/ 	.short	0x010a
        /*0476*/ 	.byte	0x08
	.zero		1


	//   ....[55]....
        /*0478*/ 	.word	0x00001de0
        /*047c*/ 	.word	0x00000002
        /*0480*/ 	.word	0x000000f0
        /*0484*/ 	.short	0x010a
        /*0486*/ 	.byte	0xff
	.zero		1


	//   ....[56]....
        /*0488*/ 	.word	0x00001ea0
        /*048c*/ 	.word	0x00000002
        /*0490*/ 	.word	0x00000000
        /*0494*/ 	.short	0x0101
        /*0496*/ 	.byte	0xff
	.zero		1


	//   ....[57]....
        /*0498*/ 	.word	0x00002400
        /*049c*/ 	.word	0x000000ff
        /*04a0*/ 	.word	0x00000000
        /*04a4*/ 	.short	0x010a
        /*04a6*/ 	.byte	0x05
	.zero		1


	//   ....[58]....
        /*04a8*/ 	.word	0x00002490
        /*04ac*/ 	.word	0x000000ff
        /*04b0*/ 	.word	0x00000000
        /*04b4*/ 	.short	0x010a
        /*04b6*/ 	.byte	0x05
	.zero		1


	//   ....[59]....
        /*04b8*/ 	.word	0x00002520
        /*04bc*/ 	.word	0x000000ff
        /*04c0*/ 	.word	0x00000000
        /*04c4*/ 	.short	0x010a
        /*04c6*/ 	.byte	0x05
	.zero		1


	//   ....[60]....
        /*04c8*/ 	.word	0x000025b0
        /*04cc*/ 	.word	0x000000ff
        /*04d0*/ 	.word	0x00000000
        /*04d4*/ 	.short	0x010a
        /*04d6*/ 	.byte	0x05
	.zero		1


	//   ....[61]....
        /*04d8*/ 	.word	0x00002640
        /*04dc*/ 	.word	0x000000ff
        /*04e0*/ 	.word	0x00000000
        /*04e4*/ 	.short	0x010a
        /*04e6*/ 	.byte	0x05
	.zero		1


	//   ....[62]....
        /*04e8*/ 	.word	0x000026d0
        /*04ec*/ 	.word	0x000000ff
        /*04f0*/ 	.word	0x00000000
        /*04f4*/ 	.short	0x010a
        /*04f6*/ 	.byte	0x05
	.zero		1


	//   ....[63]....
        /*04f8*/ 	.word	0x00002760
        /*04fc*/ 	.word	0x000000ff
        /*0500*/ 	.word	0x00000000
        /*0504*/ 	.short	0x010a
        /*0506*/ 	.byte	0x05
	.zero		1


	//   ....[64]....
        /*0508*/ 	.word	0x000027f0
        /*050c*/ 	.word	0x000000ff
        /*0510*/ 	.word	0x00000000
        /*0514*/ 	.short	0x010a
        /*0516*/ 	.byte	0x05
	.zero		1


	//   ....[65]....
        /*0518*/ 	.word	0x00002880
        /*051c*/ 	.word	0x000000ff
        /*0520*/ 	.word	0x00000000
        /*0524*/ 	.short	0x010a
        /*0526*/ 	.byte	0x05
	.zero		1


	//   ....[66]....
        /*0528*/ 	.word	0x00002920
        /*052c*/ 	.word	0x00000000
        /*0530*/ 	.word	0x00000000
        /*0534*/ 	.short	0x010a
        /*0536*/ 	.byte	0xff
	.zero		1


	//   ....[67]....
        /*0538*/ 	.word	0x00002a40
        /*053c*/ 	.word	0x00000000
        /*0540*/ 	.word	0x00000150
        /*0544*/ 	.short	0x010a
        /*0546*/ 	.byte	0xff
	.zero		1


	//   ....[68]....
        /*0548*/ 	.word	0x00002ab0
        /*054c*/ 	.word	0x00000000
        /*0550*/ 	.word	0x00000000
        /*0554*/ 	.short	0x0101
        /*0556*/ 	.byte	0xff
	.zero		1


	//   ....[69]....
        /*0558*/ 	.word	0x00002ad0
        /*055c*/ 	.word	0x000000ff
        /*0560*/ 	.word	0x00000100
        /*0564*/ 	.short	0x010a
        /*0566*/ 	.byte	0x05
	.zero		1


	//   ....[70]....
        /*0568*/ 	.word	0x00002bf0
        /*056c*/ 	.word	0x00000000
        /*0570*/ 	.word	0x000000f0
        /*0574*/ 	.short	0x010a
        /*0576*/ 	.byte	0xff
	.zero		1


	//   ....[71]....
        /*0578*/ 	.word	0x00002cf0
        /*057c*/ 	.word	0x00000000
        /*0580*/ 	.word	0x00000000
        /*0584*/ 	.short	0x0101
        /*0586*/ 	.byte	0xff
	.zero		1


	//   ....[72]....
        /*0588*/ 	.word	0x00002d80
        /*058c*/ 	.word	0x000000ff
        /*0590*/ 	.word	0x00000100
        /*0594*/ 	.short	0x0106
        /*0596*/ 	.byte	0x05
	.zero		1


	//   ....[73]....
        /*0598*/ 	.word	0x00002da0
        /*059c*/ 	.word	0x000000ff
        /*05a0*/ 	.word	0x00000100
        /*05a4*/ 	.short	0x010a
        /*05a6*/ 	.byte	0x05
	.zero		1


	//   ....[74]....
        /*05a8*/ 	.word	0x00002e30
        /*05ac*/ 	.word	0x000000ff
        /*05b0*/ 	.word	0x00000100
        /*05b4*/ 	.short	0x0106
        /*05b6*/ 	.byte	0x04
	.zero		1


	//   ....[75]....
        /*05b8*/ 	.word	0x00002e70
        /*05bc*/ 	.word	0x00000000
        /*05c0*/ 	.word	0x00000100
        /*05c4*/ 	.short	0x010a
        /*05c6*/ 	.byte	0xff
	.zero		1


	//   ....[76]....
        /*05c8*/ 	.word	0x00003370
        /*05cc*/ 	.word	0x00000000
        /*05d0*/ 	.word	0x000000f0
        /*05d4*/ 	.short	0x010a
        /*05d6*/ 	.byte	0xff
	.zero		1


	//   ....[77]....
        /*05d8*/ 	.word	0x00003470
        /*05dc*/ 	.word	0x00000003
        /*05e0*/ 	.word	0x00000000
        /*05e4*/ 	.short	0x0101
        /*05e6*/ 	.byte	0xff
	.zero		1


	//   ....[78]....
        /*05e8*/ 	.word	0x00003480
        /*05ec*/ 	.word	0x000000ff
        /*05f0*/ 	.word	0x00000000
        /*05f4*/ 	.short	0x010a
        /*05f6*/ 	.byte	0x04
	.zero		1


	//   ....[79]....
        /*05f8*/ 	.word	0x00003500
        /*05fc*/ 	.word	0x000000ff
        /*0600*/ 	.word	0x00000130
        /*0604*/ 	.short	0x010a
        /*0606*/ 	.byte	0x08
	.zero		1


	//   ....[80]....
        /*0608*/ 	.word	0x000035e0
        /*060c*/ 	.word	0x000000ff
        /*0610*/ 	.word	0x00000000
        /*0614*/ 	.short	0x010a
        /*0616*/ 	.byte	0x07
	.zero		1


	//   ....[81]....
        /*0618*/ 	.word	0x00003720
        /*061c*/ 	.word	0x000000ff
        /*0620*/ 	.word	0x00000000
        /*0624*/ 	.short	0x010a
        /*0626*/ 	.byte	0x04
	.zero		1


	//   ....[82]....
        /*0628*/ 	.word	0x00003910
        /*062c*/ 	.word	0x000000ff
        /*0630*/ 	.word	0x00000000
        /*0634*/ 	.short	0x010a
        /*0636*/ 	.byte	0x05
	.zero		1


	//   ....[83]....
        /*0638*/ 	.word	0x000039a0
        /*063c*/ 	.word	0x000000ff
        /*0640*/ 	.word	0x00000000
        /*0644*/ 	.short	0x010a
        /*0646*/ 	.byte	0x05
	.zero		1


	//   ....[84]....
        /*0648*/ 	.word	0x00003a30
        /*064c*/ 	.word	0x000000ff
        /*0650*/ 	.word	0x00000000
        /*0654*/ 	.short	0x010a
        /*0656*/ 	.byte	0x05
	.zero		1


	//   ....[85]....
        /*0658*/ 	.word	0x00003ac0
        /*065c*/ 	.word	0x000000ff
        /*0660*/ 	.word	0x00000000
        /*0664*/ 	.short	0x010a
        /*0666*/ 	.byte	0x07
	.zero		1


	//   ....[86]....
        /*0668*/ 	.word	0x00003f40
        /*066c*/ 	.word	0x00000000
        /*0670*/ 	.word	0x000000f0
        /*0674*/ 	.short	0x010a
        /*0676*/ 	.byte	0xff
	.zero		1


	//   ....[87]....
        /*0678*/ 	.word	0x00004000
        /*067c*/ 	.word	0x00000000
        /*0680*/ 	.word	0x00000000
        /*0684*/ 	.short	0x0101
        /*0686*/ 	.byte	0xff
	.zero		1


	//   ....[88]....
        /*0688*/ 	.word	0x00004320
        /*068c*/ 	.word	0x000000ff
        /*0690*/ 	.word	0x000000e8
        /*0694*/ 	.short	0x010a
        /*0696*/ 	.byte	0x07
	.zero		1


	//   ....[89]....
        /*0698*/ 	.word	0x00004510
        /*069c*/ 	.word	0x000000ff
        /*06a0*/ 	.word	0x000000c0
        /*06a4*/ 	.short	0x010a
        /*06a6*/ 	.byte	0x07
	.zero		1


	//   ....[90]....
        /*06a8*/ 	.word	0x00004680
        /*06ac*/ 	.word	0x000000ff
        /*06b0*/ 	.word	0x000000a0
        /*06b4*/ 	.short	0x010b
        /*06b6*/ 	.byte	0x07
	.zero		1


	//   ....[91]....
        /*06b8*/ 	.word	0x00004690
        /*06bc*/ 	.word	0x000000ff
        /*06c0*/ 	.word	0x00000000
        /*06c4*/ 	.short	0x0101
        /*06c6*/ 	.byte	0x08
	.zero		1


	//   ....[92]....
        /*06c8*/ 	.word	0x000046a0
        /*06cc*/ 	.word	0x000000ff
        /*06d0*/ 	.word	0x000000c8
        /*06d4*/ 	.short	0x010a
        /*06d6*/ 	.byte	0x07
	.zero		1


	//   ....[93]....
        /*06d8*/ 	.word	0x000047f0
        /*06dc*/ 	.word	0x000000ff
        /*06e0*/ 	.word	0x000000a8
        /*06e4*/ 	.short	0x010b
        /*06e6*/ 	.byte	0x07
	.zero		1


	//   ....[94]....
        /*06e8*/ 	.word	0x00004800
        /*06ec*/ 	.word	0x000000ff
        /*06f0*/ 	.word	0x00000000
        /*06f4*/ 	.short	0x0101
        /*06f6*/ 	.byte	0x08
	.zero		1


	//   ....[95]....
        /*06f8*/ 	.word	0x00004810
        /*06fc*/ 	.word	0x000000ff
        /*0700*/ 	.word	0x000000d0
        /*0704*/ 	.short	0x010a
        /*0706*/ 	.byte	0x07
	.zero		1


	//   ....[96]....
        /*0708*/ 	.word	0x00004990
        /*070c*/ 	.word	0x000000ff
        /*0710*/ 	.word	0x000000b0
        /*0714*/ 	.short	0x010b
        /*0716*/ 	.byte	0x07
	.zero		1


	//   ....[97]....
        /*0718*/ 	.word	0x000049d0
        /*071c*/ 	.word	0x000000ff
        /*0720*/ 	.word	0x00000000
        /*0724*/ 	.short	0x0101
        /*0726*/ 	.byte	0x08
	.zero		1


	//   ....[98]....
        /*0728*/ 	.word	0x00004a10
        /*072c*/ 	.word	0x000000ff
        /*0730*/ 	.word	0x000000d8
        /*0734*/ 	.short	0x010a
        /*0736*/ 	.byte	0x07
	.zero		1


	//   ....[99]....
        /*0738*/ 	.word	0x00004c50
        /*073c*/ 	.word	0x000000ff
        /*0740*/ 	.word	0x000000b8
        /*0744*/ 	.short	0x010b
        /*0746*/ 	.byte	0x07
	.zero		1


	//   ....[100]....
        /*0748*/ 	.word	0x00004c70
        /*074c*/ 	.word	0x000000ff
        /*0750*/ 	.word	0x00000000
        /*0754*/ 	.short	0x0101
        /*0756*/ 	.byte	0x0d
	.zero		1


	//   ....[101]....
        /*0758*/ 	.word	0x00004ca0
        /*075c*/ 	.word	0x000000ff
        /*0760*/ 	.word	0x000000c0
        /*0764*/ 	.short	0x010a
        /*0766*/ 	.byte	0x07
	.zero		1


	//   ....[102]....
        /*0768*/ 	.word	0x00004cc0
        /*076c*/ 	.word	0x000000ff
        /*0770*/ 	.word	0x000000c8
        /*0774*/ 	.short	0x010a
        /*0776*/ 	.byte	0x07
	.zero		1


	//   ....[103]....
        /*0778*/ 	.word	0x00004ce0
        /*077c*/ 	.word	0x000000ff
        /*0780*/ 	.word	0x000000d0
        /*0784*/ 	.short	0x010a
        /*0786*/ 	.byte	0x07
	.zero		1


	//   ....[104]....
        /*0788*/ 	.word	0x00004d20
        /*078c*/ 	.word	0x00000000
        /*0790*/ 	.word	0x000000d8
        /*0794*/ 	.short	0x010a
        /*0796*/ 	.byte	0xff
	.zero		1


	//   ....[105]....
        /*0798*/ 	.word	0x00005060
        /*079c*/ 	.word	0x00000000
        /*07a0*/ 	.word	0x000000f0
        /*07a4*/ 	.short	0x010a
        /*07a6*/ 	.byte	0xff
	.zero		1


	//   ....[106]....
        /*07a8*/ 	.word	0x00005170
        /*07ac*/ 	.word	0x00000000
        /*07b0*/ 	.word	0x00000000
        /*07b4*/ 	.short	0x0101
        /*07b6*/ 	.byte	0xff
	.zero		1


	//   ....[107]....
        /*07b8*/ 	.word	0x00005b90
        /*07bc*/ 	.word	0x00000002
        /*07c0*/ 	.word	0x000000a0
        /*07c4*/ 	.short	0x010a
        /*07c6*/ 	.byte	0xff
	.zero		1


	//   ....[108]....
        /*07c8*/ 	.word	0x00005bd0
        /*07cc*/ 	.word	0x00000071
        /*07d0*/ 	.word	0x00000110
        /*07d4*/ 	.short	0x010a
        /*07d6*/ 	.byte	0xff
	.zero		1


	//   ....[109]....
        /*07d8*/ 	.word	0x00005d10
        /*07dc*/ 	.word	0x00000002
        /*07e0*/ 	.word	0x000000a0
        /*07e4*/ 	.short	0x010a
        /*07e6*/ 	.byte	0xff
	.zero		1


	//   ....[110]....
        /*07e8*/ 	.word	0x00005e30
        /*07ec*/ 	.word	0x00000000
        /*07f0*/ 	.word	0x00000000
        /*07f4*/ 	.short	0x0101
        /*07f6*/ 	.byte	0xff
	.zero		1


	//   ....[111]....
        /*07f8*/ 	.word	0x00005eb0
        /*07fc*/ 	.word	0x00000071
        /*0800*/ 	.word	0x00000110
        /*0804*/ 	.short	0x010a
        /*0806*/ 	.byte	0xff
	.zero		1


	//   ....[112]....
        /*0808*/ 	.word	0x00006a00
        /*080c*/ 	.word	0x00000000
        /*0810*/ 	.word	0x000000a0
        /*0814*/ 	.short	0x010a
        /*0816*/ 	.byte	0xff
	.zero		1


	//   ....[113]....
        /*0818*/ 	.word	0x00006ac0
        /*081c*/ 	.word	0x00000000
        /*0820*/ 	.word	0x000000a0
        /*0824*/ 	.short	0x010a
        /*0826*/ 	.byte	0xff
	.zero		1


	//   ....[114]....
        /*0828*/ 	.word	0x00006bf0
        /*082c*/ 	.word	0x00000000
        /*0830*/ 	.word	0x00000000
        /*0834*/ 	.short	0x0101
        /*0836*/ 	.byte	0xff
	.zero		1


	//   ....[115]....
        /*0838*/ 	.word	0x00007760
        /*083c*/ 	.word	0x00000000
        /*0840*/ 	.word	0x000000a0
        /*0844*/ 	.short	0x010a
        /*0846*/ 	.byte	0xff
	.zero		1


	//   ....[116]....
        /*0848*/ 	.word	0x00007820
        /*084c*/ 	.word	0x00000000
        /*0850*/ 	.word	0x000000a0
        /*0854*/ 	.short	0x010a
        /*0856*/ 	.byte	0xff
	.zero		1


	//   ....[117]....
        /*0858*/ 	.word	0x00007950
        /*085c*/ 	.word	0x00000000
        /*0860*/ 	.word	0x00000000
        /*0864*/ 	.short	0x0101
        /*0866*/ 	.byte	0xff
	.zero		1


	//   ....[118]....
        /*0868*/ 	.word	0x000084f0
        /*086c*/ 	.word	0x00000000
        /*0870*/ 	.word	0x000000a0
        /*0874*/ 	.short	0x010a
        /*0876*/ 	.byte	0xff
	.zero		1


	//   ....[119]....
        /*0878*/ 	.word	0x000085b0
        /*087c*/ 	.word	0x00000000
        /*0880*/ 	.word	0x000000a0
        /*0884*/ 	.short	0x010a
        /*0886*/ 	.byte	0xff
	.zero		1


	//   ....[120]....
        /*0888*/ 	.word	0x000086e0
        /*088c*/ 	.word	0x00000000
        /*0890*/ 	.word	0x00000000
        /*0894*/ 	.short	0x0101
        /*0896*/ 	.byte	0xff
	.zero		1


	//   ....[121]....
        /*0898*/ 	.word	0x00008b20
        /*089c*/ 	.word	0x000000ff
        /*08a0*/ 	.word	0x00000000
        /*08a4*/ 	.short	0x0101
        /*08a6*/ 	.byte	0x05
	.zero		1


	//   ....[122]....
        /*08a8*/ 	.word	0x00009360
        /*08ac*/ 	.word	0x00000002
        /*08b0*/ 	.word	0x00000160
        /*08b4*/ 	.short	0x010a
        /*08b6*/ 	.byte	0xff
	.zero		1


	//   ....[123]....
        /*08b8*/ 	.word	0x000093c0
        /*08bc*/ 	.word	0x00000002
        /*08c0*/ 	.word	0x00000050
        /*08c4*/ 	.short	0x010a
        /*08c6*/ 	.byte	0xff
	.zero		1


	//   ....[124]....
        /*08c8*/ 	.word	0x00009420
        /*08cc*/ 	.word	0x00000002
        /*08d0*/ 	.word	0x00000050
        /*08d4*/ 	.short	0x010a
        /*08d6*/ 	.byte	0xff
	.zero		1


	//   ....[125]....
        /*08d8*/ 	.word	0x00009470
        /*08dc*/ 	.word	0x00000002
        /*08e0*/ 	.word	0x000000f0
        /*08e4*/ 	.short	0x010a
        /*08e6*/ 	.byte	0xff
	.zero		1


	//   ....[126]....
        /*08e8*/ 	.word	0x000094d0
        /*08ec*/ 	.word	0x00000000
        /*08f0*/ 	.word	0x00000000
        /*08f4*/ 	.short	0x010a
        /*08f6*/ 	.byte	0xff
	.zero		1


	//   ....[127]....
        /*08f8*/ 	.word	0x00009530
        /*08fc*/ 	.word	0x00000000
        /*0900*/ 	.word	0x00000000
        /*0904*/ 	.short	0x010a
        /*0906*/ 	.byte	0xff
	.zero		1


	//   ....[128]....
        /*0908*/ 	.word	0x00009590
        /*090c*/ 	.word	0x00000000
        /*0910*/ 	.word	0x00000000
        /*0914*/ 	.short	0x010a
        /*0916*/ 	.byte	0xff
	.zero		1


	//   ....[129]....
        /*0918*/ 	.word	0x000095f0
        /*091c*/ 	.word	0x00000000
        /*0920*/ 	.word	0x00000000
        /*0924*/ 	.short	0x010a
        /*0926*/ 	.byte	0xff
	.zero		1


	//   ....[130]....
        /*0928*/ 	.word	0x00009650
        /*092c*/ 	.word	0x00000000
        /*0930*/ 	.word	0x00000000
        /*0934*/ 	.short	0x010a
        /*0936*/ 	.byte	0xff
	.zero		1


	//   ....[131]....
        /*0938*/ 	.word	0x000096b0
        /*093c*/ 	.word	0x00000000
        /*0940*/ 	.word	0x00000000
        /*0944*/ 	.short	0x010a
        /*0946*/ 	.byte	0xff
	.zero		1


	//   ....[132]....
        /*0948*/ 	.word	0x00009710
        /*094c*/ 	.word	0x00000000
        /*0950*/ 	.word	0x00000000
        /*0954*/ 	.short	0x010a
        /*0956*/ 	.byte	0xff
	.zero		1


	//   ....[133]....
        /*0958*/ 	.word	0x00009770
        /*095c*/ 	.word	0x00000000
        /*0960*/ 	.word	0x00000000
        /*0964*/ 	.short	0x010a
        /*0966*/ 	.byte	0xff
	.zero		1


	//   ....[134]....
        /*0968*/ 	.word	0x000097d0
        /*096c*/ 	.word	0x00000000
        /*0970*/ 	.word	0x00000000
        /*0974*/ 	.short	0x010a
        /*0976*/ 	.byte	0xff
	.zero		1


	//   ....[135]....
        /*0978*/ 	.word	0x00009820
        /*097c*/ 	.word	0x00000000
        /*0980*/ 	.word	0x00000150
        /*0984*/ 	.short	0x010a
        /*0986*/ 	.byte	0xff
	.zero		1


	//   ....[136]....
        /*0988*/ 	.word	0x00009880
        /*098c*/ 	.word	0x00000000
        /*0990*/ 	.word	0x00000100
        /*0994*/ 	.short	0x010a
        /*0996*/ 	.byte	0xff
	.zero		1


	//   ....[137]....
        /*0998*/ 	.word	0x000098d0
        /*099c*/ 	.word	0x00000000
        /*09a0*/ 	.word	0x000000f0
        /*09a4*/ 	.short	0x010a
        /*09a6*/ 	.byte	0xff
	.zero		1


	//   ....[138]....
        /*09a8*/ 	.word	0x00009930
        /*09ac*/ 	.word	0x00000000
        /*09b0*/ 	.word	0x00000100
        /*09b4*/ 	.short	0x010a
        /*09b6*/ 	.byte	0xff
	.zero		1


	//   ....[139]....
        /*09b8*/ 	.word	0x00009980
        /*09bc*/ 	.word	0x00000000
        /*09c0*/ 	.word	0x000000f0
        /*09c4*/ 	.short	0x010a
        /*09c6*/ 	.byte	0xff
	.zero		1


	//   ....[140]....
        /*09c8*/ 	.word	0x000099e0
        /*09cc*/ 	.word	0x00000002
        /*09d0*/ 	.word	0x00000130
        /*09d4*/ 	.short	0x010a
        /*09d6*/ 	.byte	0xff
	.zero		1


	//   ....[141]....
        /*09d8*/ 	.word	0x00009a40
        /*09dc*/ 	.word	0x00000000
        /*09e0*/ 	.word	0x00000000
        /*09e4*/ 	.short	0x010a
        /*09e6*/ 	.byte	0xff
	.zero		1


	//   ....[142]....
        /*09e8*/ 	.word	0x00009aa0
        /*09ec*/ 	.word	0x00000000
        /*09f0*/ 	.word	0x00000000
        /*09f4*/ 	.short	0x010a
        /*09f6*/ 	.byte	0xff
	.zero		1


	//   ....[143]....
        /*09f8*/ 	.word	0x00009b00
        /*09fc*/ 	.word	0x00000000
        /*0a00*/ 	.word	0x00000000
        /*0a04*/ 	.short	0x010a
        /*0a06*/ 	.byte	0xff
	.zero		1


	//   ....[144]....
        /*0a08*/ 	.word	0x00009b60
        /*0a0c*/ 	.word	0x00000000
        /*0a10*/ 	.word	0x00000000
        /*0a14*/ 	.short	0x010a
        /*0a16*/ 	.byte	0xff
	.zero		1


	//   ....[145]....
        /*0a18*/ 	.word	0x00009bc0
        /*0a1c*/ 	.word	0x00000000
        /*0a20*/ 	.word	0x00000000
        /*0a24*/ 	.short	0x010a
        /*0a26*/ 	.byte	0xff
	.zero		1


	//   ....[146]....
        /*0a28*/ 	.word	0x00009c10
        /*0a2c*/ 	.word	0x00000000
        /*0a30*/ 	.word	0x000000f0
        /*0a34*/ 	.short	0x010a
        /*0a36*/ 	.byte	0xff
	.zero		1


	//   ....[147]....
        /*0a38*/ 	.word	0x00009c70
        /*0a3c*/ 	.word	0x00000000
        /*0a40*/ 	.word	0x000000e8
        /*0a44*/ 	.short	0x010a
        /*0a46*/ 	.byte	0xff
	.zero		1


	//   ....[148]....
        /*0a48*/ 	.word	0x00009cd0
        /*0a4c*/ 	.word	0x00000000
        /*0a50*/ 	.word	0x000000c0
        /*0a54*/ 	.short	0x010a
        /*0a56*/ 	.byte	0xff
	.zero		1


	//   ....[149]....
        /*0a58*/ 	.word	0x00009d30
        /*0a5c*/ 	.word	0x00000000
        /*0a60*/ 	.word	0x000000c8
        /*0a64*/ 	.short	0x010a
        /*0a66*/ 	.byte	0xff
	.zero		1


	//   ....[150]....
        /*0a68*/ 	.word	0x00009d90
        /*0a6c*/ 	.word	0x00000000
        /*0a70*/ 	.word	0x000000d0
        /*0a74*/ 	.short	0x010a
        /*0a76*/ 	.byte	0xff
	.zero		1


	//   ....[151]....
        /*0a78*/ 	.word	0x00009df0
        /*0a7c*/ 	.word	0x00000000
        /*0a80*/ 	.word	0x000000d8
        /*0a84*/ 	.short	0x010a
        /*0a86*/ 	.byte	0xff
	.zero		1


	//   ....[152]....
        /*0a88*/ 	.word	0x00009e50
        /*0a8c*/ 	.word	0x00000000
        /*0a90*/ 	.word	0x000000c0
        /*0a94*/ 	.short	0x010a
        /*0a96*/ 	.byte	0xff
	.zero		1


	//   ....[153]....
        /*0a98*/ 	.word	0x00009eb0
        /*0a9c*/ 	.word	0x00000000
        /*0aa0*/ 	.word	0x000000c8
        /*0aa4*/ 	.short	0x010a
        /*0aa6*/ 	.byte	0xff
	.zero		1


	//   ....[154]....
        /*0aa8*/ 	.word	0x00009f10
        /*0aac*/ 	.word	0x00000000
        /*0ab0*/ 	.word	0x000000d0
        /*0ab4*/ 	.short	0x010a
        /*0ab6*/ 	.byte	0xff
	.zero		1


	//   ....[155]....
        /*0ab8*/ 	.word	0x00009f60
        /*0abc*/ 	.word	0x00000000
        /*0ac0*/ 	.word	0x000000f0
        /*0ac4*/ 	.short	0x010a
        /*0ac6*/ 	.byte	0xff
	.zero		1


	//   ....[156]....
        /*0ac8*/ 	.word	0x00009fb0
        /*0acc*/ 	.word	0x00000002
        /*0ad0*/ 	.word	0x000000a0
        /*0ad4*/ 	.short	0x010a
        /*0ad6*/ 	.byte	0xff
	.zero		1


	//   ....[157]....
        /*0ad8*/ 	.word	0x0000a000
        /*0adc*/ 	.word	0x00000071
        /*0ae0*/ 	.word	0x00000110
        /*0ae4*/ 	.short	0x010a
        /*0ae6*/ 	.byte	0xff
	.zero		1


	//   ....[158]....
        /*0ae8*/ 	.word	0x0000a050
        /*0aec*/ 	.word	0x00000000
        /*0af0*/ 	.word	0x000000a0
        /*0af4*/ 	.short	0x010a
        /*0af6*/ 	.byte	0xff
	.zero		1


	//   ....[159]....
        /*0af8*/ 	.word	0x0000a0a0
        /*0afc*/ 	.word	0x00000000
        /*0b00*/ 	.word	0x000000a0
        /*0b04*/ 	.short	0x010a
        /*0b06*/ 	.byte	0xff
	.zero		1


	//   ....[160]....
        /*0b08*/ 	.word	0x0000a0f0
        /*0b0c*/ 	.word	0x00000000
        /*0b10*/ 	.word	0x000000a0
        /*0b14*/ 	.short	0x010a
        /*0b16*/ 	.byte	0xff
	.zero		1


	//----- nvinfo : EIATTR_NUM_MBARRIERS
	.align		4
.L_48:
        /*0b18*/ 	.byte	0x03, 0x38
        /*0b1a*/ 	.short	0x002e


	//----- nvinfo : EIATTR_EXIT_INSTR_OFFSETS
	.align		4
        /*0b1c*/ 	.byte	0x04, 0x1c
        /*0b1e*/ 	.short	(.L_50 - .L_49)


	//   ....[0]....
.L_49:
        /*0b20*/ 	.word	0x00002950


	//   ....[1]....
        /*0b24*/ 	.word	0x00002e40


	//   ....[2]....
        /*0b28*/ 	.word	0x00002ea0


	//   ....[3]....
        /*0b2c*/ 	.word	0x00003d20


	//   ....[4]....
        /*0b30*/ 	.word	0x00004d50


	//   ....[5]....
        /*0b34*/ 	.word	0x00004d90


	//   ....[6]....
        /*0b38*/ 	.word	0x00009350


	//----- nvinfo : EIATTR_MAX_THREADS
	.align		4
.L_50:
        /*0b3c*/ 	.byte	0x04, 0x05
        /*0b3e*/ 	.short	(.L_52 - .L_51)
.L_51:
        /*0b40*/ 	.word	0x00000100
        /*0b44*/ 	.word	0x00000001
        /*0b48*/ 	.word	0x00000001


	//----- nvinfo : EIATTR_CRS_STACK_SIZE
	.align		4
.L_52:
        /*0b4c*/ 	.byte	0x04, 0x1e
        /*0b4e*/ 	.short	(.L_54 - .L_53)
.L_53:
        /*0b50*/ 	.word	0x00000000


	//----- nvinfo : EIATTR_CBANK_PARAM_SIZE
	.align		4
.L_54:
        /*0b54*/ 	.byte	0x03, 0x19
        /*0b56*/ 	.short	0x0800


	//----- nvinfo : EIATTR_PARAM_CBANK
	.align		4
        /*0b58*/ 	.byte	0x04, 0x0a
        /*0b5a*/ 	.short	(.L_56 - .L_55)
	.align		4
.L_55:
        /*0b5c*/ 	.word	index@(.nv.constant0._ZN7cutlass13device_kernelINS_4gemm6kernel13GemmUniversalIN4cute5tupleIJiiiiEEENS1_10collective13CollectiveMmaINS1_35MainloopSm100TmaUmmaWarpSpecializedILi10ELi2ELi4ENS5_IJNS4_1CILi1EEESB_SB_EEEEENS5_IJNSA_ILi64EEENSA_ILi256EEESE_EEENS_12float_e5m2_tENS5_IJlSB_lEEESH_SI_NS4_8TiledMMAINS4_8MMA_AtomIJNS4_10MMA_TraitsINS4_19SM100_MMA_F8F6F4_SSEJSH_SH_fSE_SF_NS4_17integral_constantINS4_4UMMA5MajorELSP_0EEESQ_NSN_INSO_7ScaleInELSR_0EEESS_EEEEEENS4_6LayoutISC_NS5_IJNSA_ILi0EEESW_SW_EEEEENS5_IJNS4_10UnderscoreESZ_SZ_EEEEENS4_13SM90_TMA_LOADENS4_14ComposedLayoutINS4_7SwizzleILi2ELi4ELi3EEENS4_18smem_ptr_flag_bitsILi8EEENSV_INS5_IJNSA_ILi8EEESE_EEENS5_IJSE_SB_EEEEEEEvNS4_8identityES12_S1C_vS1D_EENS_8epilogue10collective18CollectiveEpilogueINS1F_23Sm100TmaWarpSpecializedILi4ELi2ELi32ELb0ELb0EEEJSG_NS5_IJNSV_ISE_SB_EES1K_EEESH_SI_SH_SI_NS1F_6fusion15FusionCallbacksIS1J_NS1M_17LinearCombinationISH_fSH_fLNS_15FloatRoundStyleE2EEESG_S1L_JEEENS4_5SM1004TMEM4LOAD26SM100_TMEM_LOAD_16dp32b32xES12_S1C_NS4_39AutoVectorizingCopyWithAssumedAlignmentILi128EEENS4_14SM90_TMA_STOREES1C_S1X_S1X_EEEvvEEEEvNT_6ParamsE)
        /*0b60*/ 	.short	0x0380
        /*0b62*/ 	.short	0x0800


	//----- nvinfo : EIATTR_SW_WAR
	.align		4
.L_56:
        /*0b64*/ 	.byte	0x04, 0x36
        /*0b66*/ 	.short	(.L_58 - .L_57)
.L_57:
        /*0b68*/ 	.word	0x00000008
.L_58:


//--------------------- .nv.callgraph             --------------------------
	.section	.nv.callgraph,"",@"SHT_CUDA_CALLGRAPH"
	.align	4
	.sectionentsize	8
	.align		4
        /*0000*/ 	.word	0x00000000
	.align		4
        /*0004*/ 	.word	0xffffffff
	.align		4
        /*0008*/ 	.word	index@(_ZN7cutlass13device_kernelINS_4gemm6kernel13GemmUniversalIN4cute5tupleIJiiiiEEENS1_10collective13CollectiveMmaINS1_35MainloopSm100TmaUmmaWarpSpecializedILi10ELi2ELi4ENS5_IJNS4_1CILi1EEESB_SB_EEEEENS5_IJNSA_ILi64EEENSA_ILi256EEESE_EEENS_12float_e5m2_tENS5_IJlSB_lEEESH_SI_NS4_8TiledMMAINS4_8MMA_AtomIJNS4_10MMA_TraitsINS4_19SM100_MMA_F8F6F4_SSEJSH_SH_fSE_SF_NS4_17integral_constantINS4_4UMMA5MajorELSP_0EEESQ_NSN_INSO_7ScaleInELSR_0EEESS_EEEEEENS4_6LayoutISC_NS5_IJNSA_ILi0EEESW_SW_EEEEENS5_IJNS4_10UnderscoreESZ_SZ_EEEEENS4_13SM90_TMA_LOADENS4_14ComposedLayoutINS4_7SwizzleILi2ELi4ELi3EEENS4_18smem_ptr_flag_bitsILi8EEENSV_INS5_IJNSA_ILi8EEESE_EEENS5_IJSE_SB_EEEEEEEvNS4_8identityES12_S1C_vS1D_EENS_8epilogue10collective18CollectiveEpilogueINS1F_23Sm100TmaWarpSpecializedILi4ELi2ELi32ELb0ELb0EEEJSG_NS5_IJNSV_ISE_SB_EES1K_EEESH_SI_SH_SI_NS1F_6fusion15FusionCallbacksIS1J_NS1M_17LinearCombinationISH_fSH_fLNS_15FloatRoundStyleE2EEESG_S1L_JEEENS4_5SM1004TMEM4LOAD26SM100_TMEM_LOAD_16dp32b32xES12_S1C_NS4_39AutoVectorizingCopyWithAssumedAlignmentILi128EEENS4_14SM90_TMA_STOREES1C_S1X_S1X_EEEvvEEEEvNT_6ParamsE)
	.align		4
        /*000c*/ 	.word	index@(__assertfail)
	.align		4
        /*0010*/ 	.word	0x00000000
	.align		4
        /*0014*/ 	.word	0xfffffffe
	.align		4
        /*0018*/ 	.word	0x00000000
	.align		4
        /*001c*/ 	.word	0xfffffffd
	.align		4
        /*0020*/ 	.word	0x00000000
	.align		4
        /*0024*/ 	.word	0xfffffffc


//--------------------- .nv.constant4             --------------------------
	.section	.nv.constant4,"a",@progbits
	.align	8
	.align		8
.nv.constant4:
        /*0000*/ 	.dword	__assertfail
	.align		8
        /*0008*/ 	.dword	__unnamed_1
	.align		8
        /*0010*/ 	.dword	__unnamed_2
	.align		8
        /*0018*/ 	.dword	__unnamed_3
	.align		8
        /*0020*/ 	.dword	_ZN40_INTERNAL_7315a589_4_k_cu_de6f7f56_333224cuda3std3__45__cpo5beginE
	.align		8
        /*0028*/ 	.dword	_ZN40_INTERNAL_7315a589_4_k_cu_de6f7f56_333224cuda3std3__45__cpo3endE
	.align		8
        /*0030*/ 	.dword	_ZN40_INTERNAL_7315a589_4_k_cu_de6f7f56_333224cuda3std3__45__cpo6cbeginE
	.align		8
        /*0038*/ 	.dword	_ZN40_INTERNAL_7315a589_4_k_cu_de6f7f56_333224cuda3std3__45__cpo4cendE
	.align		8
        /*0040*/ 	.dword	_ZN40_INTERNAL_7315a589_4_k_cu_de6f7f56_333224cuda3std3__442_GLOBAL__N__7315a589_4_k_cu_de6f7f56_333226ignoreE
	.align		8
        /*0048*/ 	.dword	_ZN40_INTERNAL_7315a589_4_k_cu_de6f7f56_333224cuda3std3__419piecewise_constructE
	.align		8
        /*0050*/ 	.dword	_ZN40_INTERNAL_7315a589_4_k_cu_de6f7f56_333224cuda3std3__48in_placeE
	.align		8
        /*0058*/ 	.dword	_ZN40_INTERNAL_7315a589_4_k_cu_de6f7f56_333224cuda3std6ranges3__45__cpo4swapE
	.align		8
        /*0060*/ 	.dword	_ZN40_INTERNAL_7315a589_4_k_cu_de6f7f56_333224cuda3std6ranges3__45__cpo9iter_moveE
	.align		8
        /*0068*/ 	.dword	_ZN40_INTERNAL_7315a589_4_k_cu_de6f7f56_333224cute7productE
	.align		8
        /*0070*/ 	.dword	_ZN40_INTERNAL_7315a589_4_k_cu_de6f7f56_333224cute1_E
	.align		8
        /*0078*/ 	.dword	$str$25
	.align		8
        /*0080*/ 	.dword	$str$26
	.align		8
        /*0088*/ 	.dword	$str$27
	.align		8
        /*0090*/ 	.dword	$str$28


//--------------------- .text._ZN7cutlass13device_kernelINS_4gemm6kernel13GemmUniversalIN4cute5tupleIJiiiiEEENS1_10collective13CollectiveMmaINS1_35MainloopSm100TmaUmmaWarpSpecializedILi10ELi2ELi4ENS5_IJNS4_1CILi1EEESB_SB_EEEEENS5_IJNSA_ILi64EEENSA_ILi256EEESE_EEENS_12float_e5m2_tENS5_IJlSB_lEEESH_SI_NS4_8TiledMMAINS4_8MMA_AtomIJNS4_10MMA_TraitsINS4_19SM100_MMA_F8F6F4_SSEJSH_SH_fSE_SF_NS4_17integral_constantINS4_4UMMA5MajorELSP_0EEESQ_NSN_INSO_7ScaleInELSR_0EEESS_EEEEEENS4_6LayoutISC_NS5_IJNSA_ILi0EEESW_SW_EEEEENS5_IJNS4_10UnderscoreESZ_SZ_EEEEENS4_13SM90_TMA_LOADENS4_14ComposedLayoutINS4_7SwizzleILi2ELi4ELi3EEENS4_18smem_ptr_flag_bitsILi8EEENSV_INS5_IJNSA_ILi8EEESE_EEENS5_IJSE_SB_EEEEEEEvNS4_8identityES12_S1C_vS1D_EENS_8epilogue10collective18CollectiveEpilogueINS1F_23Sm100TmaWarpSpecializedILi4ELi2ELi32ELb0ELb0EEEJSG_NS5_IJNSV_ISE_SB_EES1K_EEESH_SI_SH_SI_NS1F_6fusion15FusionCallbacksIS1J_NS1M_17LinearCombinationISH_fSH_fLNS_15FloatRoundStyleE2EEESG_S1L_JEEENS4_5SM1004TMEM4LOAD26SM100_TMEM_LOAD_16dp32b32xES12_S1C_NS4_39AutoVectorizingCopyWithAssumedAlignmentILi128EEENS4_14SM90_TMA_STOREES1C_S1X_S1X_EEEvvEEEEvNT_6ParamsE --------------------------
	.section	.text._ZN7cutlass13device_kernelINS_4gemm6kernel13GemmUniversalIN4cute5tupleIJiiiiEEENS1_10collective13CollectiveMmaINS1_35MainloopSm100TmaUmmaWarpSpecializedILi10ELi2ELi4ENS5_IJNS4_1CILi1EEESB_SB_EEEEENS5_IJNSA_ILi64EEENSA_ILi256EEESE_EEENS_12float_e5m2_tENS5_IJlSB_lEEESH_SI_NS4_8TiledMMAINS4_8MMA_AtomIJNS4_10MMA_TraitsINS4_19SM100_MMA_F8F6F4_SSEJSH_SH_fSE_SF_NS4_17integral_constantINS4_4UMMA5MajorELSP_0EEESQ_NSN_INSO_7ScaleInELSR_0EEESS_EEEEEENS4_6LayoutISC_NS5_IJNSA_ILi0EEESW_SW_EEEEENS5_IJNS4_10UnderscoreESZ_SZ_EEEEENS4_13SM90_TMA_LOADENS4_14ComposedLayoutINS4_7SwizzleILi2ELi4ELi3EEENS4_18smem_ptr_flag_bitsILi8EEENSV_INS5_IJNSA_ILi8EEESE_EEENS5_IJSE_SB_EEEEEEEvNS4_8identityES12_S1C_vS1D_EENS_8epilogue10collective18CollectiveEpilogueINS1F_23Sm100TmaWarpSpecializedILi4ELi2ELi32ELb0ELb0EEEJSG_NS5_IJNSV_ISE_SB_EES1K_EEESH_SI_SH_SI_NS1F_6fusion15FusionCallbacksIS1J_NS1M_17LinearCombinationISH_fSH_fLNS_15FloatRoundStyleE2EEESG_S1L_JEEENS4_5SM1004TMEM4LOAD26SM100_TMEM_LOAD_16dp32b32xES12_S1C_NS4_39AutoVectorizingCopyWithAssumedAlignmentILi128EEENS4_14SM90_TMA_STOREES1C_S1X_S1X_EEEvvEEEEvNT_6ParamsE,"ax",@progbits
	.align	128
.text._ZN7cutlass13device_kernelINS_4gemm6kernel13GemmUniversalIN4cute5tupleIJiiiiEEENS1_10collective13CollectiveMmaINS1_35MainloopSm100TmaUmmaWarpSpecializedILi10ELi2ELi4ENS5_IJNS4_1CILi1EEESB_SB_EEEEENS5_IJNSA_ILi64EEENSA_ILi256EEESE_EEENS_12float_e5m2_tENS5_IJlSB_lEEESH_SI_NS4_8TiledMMAINS4_8MMA_AtomIJNS4_10MMA_TraitsINS4_19SM100_MMA_F8F6F4_SSEJSH_SH_fSE_SF_NS4_17integral_constantINS4_4UMMA5MajorELSP_0EEESQ_NSN_INSO_7ScaleInELSR_0EEESS_EEEEEENS4_6LayoutISC_NS5_IJNSA_ILi0EEESW_SW_EEEEENS5_IJNS4_10UnderscoreESZ_SZ_EEEEENS4_13SM90_TMA_LOADENS4_14ComposedLayoutINS4_7SwizzleILi2ELi4ELi3EEENS4_18smem_ptr_flag_bitsILi8EEENSV_INS5_IJNSA_ILi8EEESE_EEENS5_IJSE_SB_EEEEEEEvNS4_8identityES12_S1C_vS1D_EENS_8epilogue10collective18CollectiveEpilogueINS1F_23Sm100TmaWarpSpecializedILi4ELi2ELi32ELb0ELb0EEEJSG_NS5_IJNSV_ISE_SB_EES1K_EEESH_SI_SH_SI_NS1F_6fusion15FusionCallbacksIS1J_NS1M_17LinearCombinationISH_fSH_fLNS_15FloatRoundStyleE2EEESG_S1L_JEEENS4_5SM1004TMEM4LOAD26SM100_TMEM_LOAD_16dp32b32xES12_S1C_NS4_39AutoVectorizingCopyWithAssumedAlignmentILi128EEENS4_14SM90_TMA_STOREES1C_S1X_S1X_EEEvvEEEEvNT_6ParamsE:
        .type           _ZN7cutlass13device_kernelINS_4gemm6kernel13GemmUniversalIN4cute5tupleIJiiiiEEENS1_10collective13CollectiveMmaINS1_35MainloopSm100TmaUmmaWarpSpecializedILi10ELi2ELi4ENS5_IJNS4_1CILi1EEESB_SB_EEEEENS5_IJNSA_ILi64EEENSA_ILi256EEESE_EEENS_12float_e5m2_tENS5_IJlSB_lEEESH_SI_NS4_8TiledMMAINS4_8MMA_AtomIJNS4_10MMA_TraitsINS4_19SM100_MMA_F8F6F4_SSEJSH_SH_fSE_SF_NS4_17integral_constantINS4_4UMMA5MajorELSP_0EEESQ_NSN_INSO_7ScaleInELSR_0EEESS_EEEEEENS4_6LayoutISC_NS5_IJNSA_ILi0EEESW_SW_EEEEENS5_IJNS4_10UnderscoreESZ_SZ_EEEEENS4_13SM90_TMA_LOADENS4_14ComposedLayoutINS4_7SwizzleILi2ELi4ELi3EEENS4_18smem_ptr_flag_bitsILi8EEENSV_INS5_IJNSA_ILi8EEESE_EEENS5_IJSE_SB_EEEEEEEvNS4_8identityES12_S1C_vS1D_EENS_8epilogue10collective18CollectiveEpilogueINS1F_23Sm100TmaWarpSpecializedILi4ELi2ELi32ELb0ELb0EEEJSG_NS5_IJNSV_ISE_SB_EES1K_EEESH_SI_SH_SI_NS1F_6fusion15FusionCallbacksIS1J_NS1M_17LinearCombinationISH_fSH_fLNS_15FloatRoundStyleE2EEESG_S1L_JEEENS4_5SM1004TMEM4LOAD26SM100_TMEM_LOAD_16dp32b32xES12_S1C_NS4_39AutoVectorizingCopyWithAssumedAlignmentILi128EEENS4_14SM90_TMA_STOREES1C_S1X_S1X_EEEvvEEEEvNT_6ParamsE,@function
        .size           _ZN7cutlass13device_kernelINS_4gemm6kernel13GemmUniversalIN4cute5tupleIJiiiiEEENS1_10collective13CollectiveMmaINS1_35MainloopSm100TmaUmmaWarpSpecializedILi10ELi2ELi4ENS5_IJNS4_1CILi1EEESB_SB_EEEEENS5_IJNSA_ILi64EEENSA_ILi256EEESE_EEENS_12float_e5m2_tENS5_IJlSB_lEEESH_SI_NS4_8TiledMMAINS4_8MMA_AtomIJNS4_10MMA_TraitsINS4_19SM100_MMA_F8F6F4_SSEJSH_SH_fSE_SF_NS4_17integral_constantINS4_4UMMA5MajorELSP_0EEESQ_NSN_INSO_7ScaleInELSR_0EEESS_EEEEEENS4_6LayoutISC_NS5_IJNSA_ILi0EEESW_SW_EEEEENS5_IJNS4_10UnderscoreESZ_SZ_EEEEENS4_13SM90_TMA_LOADENS4_14ComposedLayoutINS4_7SwizzleILi2ELi4ELi3EEENS4_18smem_ptr_flag_bitsILi8EEENSV_INS5_IJNSA_ILi8EEESE_EEENS5_IJSE_SB_EEEEEEEvNS4_8identityES12_S1C_vS1D_EENS_8epilogue10collective18CollectiveEpilogueINS1F_23Sm100TmaWarpSpecializedILi4ELi2ELi32ELb0ELb0EEEJSG_NS5_IJNSV_ISE_SB_EES1K_EEESH_SI_SH_SI_NS1F_6fusion15FusionCallbacksIS1J_NS1M_17LinearCombinationISH_fSH_fLNS_15FloatRoundStyleE2EEESG_S1L_JEEENS4_5SM1004TMEM4LOAD26SM100_TMEM_LOAD_16dp32b32xES12_S1C_NS4_39AutoVectorizingCopyWithAssumedAlignmentILi128EEENS4_14SM90_TMA_STOREES1C_S1X_S1X_EEEvvEEEEvNT_6ParamsE,(.L_x_189 - _ZN7cutlass13device_kernelINS_4gemm6kernel13GemmUniversalIN4cute5tupleIJiiiiEEENS1_10collective13CollectiveMmaINS1_35MainloopSm100TmaUmmaWarpSpecializedILi10ELi2ELi4ENS5_IJNS4_1CILi1EEESB_SB_EEEEENS5_IJNSA_ILi64EEENSA_ILi256EEESE_EEENS_12float_e5m2_tENS5_IJlSB_lEEESH_SI_NS4_8TiledMMAINS4_8MMA_AtomIJNS4_10MMA_TraitsINS4_19SM100_MMA_F8F6F4_SSEJSH_SH_fSE_SF_NS4_17integral_constantINS4_4UMMA5MajorELSP_0EEESQ_NSN_INSO_7ScaleInELSR_0EEESS_EEEEEENS4_6LayoutISC_NS5_IJNSA_ILi0EEESW_SW_EEEEENS5_IJNS4_10UnderscoreESZ_SZ_EEEEENS4_13SM90_TMA_LOADENS4_14ComposedLayoutINS4_7SwizzleILi2ELi4ELi3EEENS4_18smem_ptr_flag_bitsILi8EEENSV_INS5_IJNSA_ILi8EEESE_EEENS5_IJSE_SB_EEEEEEEvNS4_8identityES12_S1C_vS1D_EENS_8epilogue10collective18CollectiveEpilogueINS1F_23Sm100TmaWarpSpecializedILi4ELi2ELi32ELb0ELb0EEEJSG_NS5_IJNSV_ISE_SB_EES1K_EEESH_SI_SH_SI_NS1F_6fusion15FusionCallbacksIS1J_NS1M_17LinearCombinationISH_fSH_fLNS_15FloatRoundStyleE2EEESG_S1L_JEEENS4_5SM1004TMEM4LOAD26SM100_TMEM_LOAD_16dp32b32xES12_S1C_NS4_39AutoVectorizingCopyWithAssumedAlignmentILi128EEENS4_14SM90_TMA_STOREES1C_S1X_S1X_EEEvvEEEEvNT_6ParamsE)
        .other          _ZN7cutlass13device_kernelINS_4gemm6kernel13GemmUniversalIN4cute5tupleIJiiiiEEENS1_10collective13CollectiveMmaINS1_35MainloopSm100TmaUmmaWarpSpecializedILi10ELi2ELi4ENS5_IJNS4_1CILi1EEESB_SB_EEEEENS5_IJNSA_ILi64EEENSA_ILi256EEESE_EEENS_12float_e5m2_tENS5_IJlSB_lEEESH_SI_NS4_8TiledMMAINS4_8MMA_AtomIJNS4_10MMA_TraitsINS4_19SM100_MMA_F8F6F4_SSEJSH_SH_fSE_SF_NS4_17integral_constantINS4_4UMMA5MajorELSP_0EEESQ_NSN_INSO_7ScaleInELSR_0EEESS_EEEEEENS4_6LayoutISC_NS5_IJNSA_ILi0EEESW_SW_EEEEENS5_IJNS4_10UnderscoreESZ_SZ_EEEEENS4_13SM90_TMA_LOADENS4_14ComposedLayoutINS4_7SwizzleILi2ELi4ELi3EEENS4_18smem_ptr_flag_bitsILi8EEENSV_INS5_IJNSA_ILi8EEESE_EEENS5_IJSE_SB_EEEEEEEvNS4_8identityES12_S1C_vS1D_EENS_8epilogue10collective18CollectiveEpilogueINS1F_23Sm100TmaWarpSpecializedILi4ELi2ELi32ELb0ELb0EEEJSG_NS5_IJNSV_ISE_SB_EES1K_EEESH_SI_SH_SI_NS1F_6fusion15FusionCallbacksIS1J_NS1M_17LinearCombinationISH_fSH_fLNS_15FloatRoundStyleE2EEESG_S1L_JEEENS4_5SM1004TMEM4LOAD26SM100_TMEM_LOAD_16dp32b32xES12_S1C_NS4_39AutoVectorizingCopyWithAssumedAlignmentILi128EEENS4_14SM90_TMA_STOREES1C_S1X_S1X_EEEvvEEEEvNT_6ParamsE,@"STO_CUDA_ENTRY STV_DEFAULT"
_ZN7cutlass13device_kernelINS_4gemm6kernel13GemmUniversalIN4cute5tupleIJiiiiEEENS1_10collective13CollectiveMmaINS1_35MainloopSm100TmaUmmaWarpSpecializedILi10ELi2ELi4ENS5_IJNS4_1CILi1EEESB_SB_EEEEENS5_IJNSA_ILi64EEENSA_ILi256EEESE_EEENS_12float_e5m2_tENS5_IJlSB_lEEESH_SI_NS4_8TiledMMAINS4_8MMA_AtomIJNS4_10MMA_TraitsINS4_19SM100_MMA_F8F6F4_SSEJSH_SH_fSE_SF_NS4_17integral_constantINS4_4UMMA5MajorELSP_0EEESQ_NSN_INSO_7ScaleInELSR_0EEESS_EEEEEENS4_6LayoutISC_NS5_IJNSA_ILi0EEESW_SW_EEEEENS5_IJNS4_10UnderscoreESZ_SZ_EEEEENS4_13SM90_TMA_LOADENS4_14ComposedLayoutINS4_7SwizzleILi2ELi4ELi3EEENS4_18smem_ptr_flag_bitsILi8EEENSV_INS5_IJNSA_ILi8EEESE_EEENS5_IJSE_SB_EEEEEEEvNS4_8identityES12_S1C_vS1D_EENS_8epilogue10collective18CollectiveEpilogueINS1F_23Sm100TmaWarpSpecializedILi4ELi2ELi32ELb0ELb0EEEJSG_NS5_IJNSV_ISE_SB_EES1K_EEESH_SI_SH_SI_NS1F_6fusion15FusionCallbacksIS1J_NS1M_17LinearCombinationISH_fSH_fLNS_15FloatRoundStyleE2EEESG_S1L_JEEENS4_5SM1004TMEM4LOAD26SM100_TMEM_LOAD_16dp32b32xES12_S1C_NS4_39AutoVectorizingCopyWithAssumedAlignmentILi128EEENS4_14SM90_TMA_STOREES1C_S1X_S1X_EEEvvEEEEvNT_6ParamsE:
[----:B------:R-:W1:Y:S01]  /*0000*/  LDC R1, c[0x0][0x37c] ;  /* 0x0000df00ff017b82 */ /* 0x000e620000000800 */
[----:B------:R-:W2:Y:S01]  /*0010*/  S2R R108, SR_TID.X ;  /* 0x00000000006c7919 */ /* 0x000ea20000002100 */
[----:B------:R-:W3:Y:S01]  /*0020*/  LDCU.64 UR4, c[0x0][0x890] ;  /* 0x00011200ff0477ac */ /* 0x000ee20008000a00 */
[----:B------:R-:W-:Y:S02]  /*0030*/  PRMT R96, RZ, 0x7610, R96 ;  /* 0x00007610ff607816 */ /* 0x000fe40000000060 */
[----:B------:R-:W-:Y:S01]  /*0040*/  ELECT P5, URZ, PT ;  /* 0x0000000000ff782f */ /* 0x000fe200038a0000 */
[----:B------:R-:W4:Y:S01]  /*0050*/  LDCU.64 UR46, c[0x0][0x358] ;  /* 0x00006b00ff2e77ac */ /* 0x000f220008000a00 */
[----:B---3--:R-:W-:-:S04]  /*0060*/  UISETP.NE.U32.AND UP0, UPT, UR4, URZ, UPT ;  /* 0x000000ff0400728c */ /* 0x008fc8000bf05070 */
[----:B------:R-:W-:Y:S01]  /*0070*/  UISETP.NE.AND.EX UP0, UPT, UR5, URZ, UPT, UP0 ;  /* 0x000000ff0500728c */ /* 0x000fe2000bf05300 */
[----:B--2---:R-:W-:-:S05]  /*0080*/  SHF.R.U32.HI R101, RZ, 0x5, R108 ;  /* 0x00000005ff657819 */ /* 0x004fca000001166c */
[----:B------:R-:W2:Y:S02]  /*0090*/  SHFL.IDX PT, R0, R101, RZ, 0x1f ;  /* 0x00001fff65007589 */ /* 0x000ea400000e0000 */
[----:B--2---:R-:W-:Y:S01]  /*00a0*/  R2UR UR8, R0 ;  /* 0x00000000000872ca */ /* 0x004fe200000e0000 */
[----:B-1--4-:R-:W-:-:S14]  /*00b0*/  BRA.U UP0, `(.L_x_0) ;  /* 0x00000001002c7547 */ /* 0x012fdc000b800000 */
[----:B------:R-:W1:Y:S02]  /*00c0*/  LDCU.64 UR6, c[0x0][0x888] ;  /* 0x00011100ff0677ac */ /* 0x000e640008000a00 */
[----:B-1----:R-:W-:-:S04]  /*00d0*/  UISETP.NE.U32.AND UP0, UPT, UR6, URZ, UPT ;  /* 0x000000ff0600728c */ /* 0x002fc8000bf05070 */
[----:B------:R-:W-:-:S09]  /*00e0*/  UISETP.NE.AND.EX UP0, UPT, UR7, URZ, UPT, UP0 ;  /* 0x000000ff0700728c */ /* 0x000fd2000bf05300 */
[----:B------:R-:W-:Y:S05]  /*00f0*/  BRA.U !UP0, `(.L_x_1) ;  /* 0x0000000108107547 */ /* 0x000fea000b800000 */
[----:B------:R-:W1:Y:S02]  /*0100*/  LDC.64 R2, c[0x0][0x888] ;  /* 0x00022200ff027b82 */ /* 0x000e640000000a00 */
[----:B-1----:R1:W5:Y:S01]  /*0110*/  LDG.E R49, desc[UR46][R2.64] ;  /* 0x0000002e02317981 */ /* 0x002362000c1e1900 */
[----:B------:R-:W-:Y:S01]  /*0120*/  HFMA2 R96, -RZ, RZ, 0, 5.9604644775390625e-08 ;  /* 0x00000001ff607431 */ /* 0x000fe200000001ff */
[----:B------:R-:W-:Y:S05]  /*0130*/  BRA `(.L_x_0) ;  /* 0x00000000000c7947 */ /* 0x000fea0003800000 */
.L_x_1:
[----:B------:R-:W1:Y:S01]  /*0140*/  LDCU UR6, c[0x0][0x880] ;  /* 0x00011000ff0677ac */ /* 0x000e620008000800 */
[----:B------:R-:W-:Y:S01]  /*0150*/  HFMA2 R96, -RZ, RZ, 0, 5.9604644775390625e-08 ;  /* 0x00000001ff607431 */ /* 0x000fe200000001ff */
[----:B-1----:R-:W-:-:S07]  /*0160*/  MOV R49, UR6 ;  /* 0x0000000600317c02 */ /* 0x002fce0008000f00 */
.L_x_0:
[----:B------:R-:W2:Y:S02]  /*0170*/  LDCU.64 UR6, c[0x0][0x8b0] ;  /* 0x00011600ff0677ac */ /* 0x000ea40008000a00 */
[----:B--2---:R-:W-:-:S04]  /*0180*/  UISETP.NE.U32.AND UP0, UPT, UR6, URZ, UPT ;  /* 0x000000ff0600728c */ /* 0x004fc8000bf05070 */
[----:B------:R-:W-:-:S09]  /*0190*/  UISETP.NE.AND.EX UP0, UPT, UR7, URZ, UPT, UP0 ;  /* 0x000000ff0700728c */ /* 0x000fd2000bf05300 */
[----:B------:R-:W-:Y:S05]  /*01a0*/  BRA.U UP0, `(.L_x_2) ;  /* 0x0000000100247547 */ /* 0x000fea000b800000 */
[----:B------:R-:W2:Y:S02]  /*01b0*/  LDCU.64 UR6, c[0x0][0x8a8] ;  /* 0x00011500ff0677ac */ /* 0x000ea40008000a00 */
[----:B--2---:R-:W-:-:S04]  /*01c0*/  UISETP.NE.U32.AND UP0, UPT, UR6, URZ, UPT ;  /* 0x000000ff0600728c */ /* 0x004fc8000bf05070 */
[----:B------:R-:W-:-:S09]  /*01d0*/  UISETP.NE.AND.EX UP0, UPT, UR7, URZ, UPT, UP0 ;  /* 0x000000ff0700728c */ /* 0x000fd2000bf05300 */
[----:B------:R-:W-:Y:S05]  /*01e0*/  BRA.U !UP0, `(.L_x_3) ;  /* 0x00000001080c7547 */ /* 0x000fea000b800000 */
[----:B-1----:R-:W1:Y:S02]  /*01f0*/  LDC.64 R2, c[0x0][0x8a8] ;  /* 0x00022a00ff027b82 */ /* 0x002e640000000a00 */
[----:B-1----:R2:W5:Y:S01]  /*0200*/  LDG.E R47, desc[UR46][R2.64] ;  /* 0x0000002e022f7981 */ /* 0x002562000c1e1900 */
[----:B------:R-:W-:Y:S05]  /*0210*/  BRA `(.L_x_2) ;  /* 0x0000000000087947 */ /* 0x000fea0003800000 */
.L_x_3:
[----:B------:R-:W2:Y:S02]  /*0220*/  LDCU UR6, c[0x0][0x8a0] ;  /* 0x00011400ff0677ac */ /* 0x000ea40008000800 */
[----:B--2---:R-:W-:Y:S02]  /*0230*/  MOV R47, UR6 ;  /* 0x00000006002f7c02 */ /* 0x004fe40008000f00 */
.L_x_2:
[----:B------:R-:W-:Y:S01]  /*0240*/  IMAD.U32 R0, RZ, RZ, UR8 ;  /* 0x00000008ff007e24 */ /* 0x000fe2000f8e00ff */
[----:B------:R-:W-:Y:S04]  /*0250*/  BSSY.RECONVERGENT B0, `(.L_x_4) ;  /* 0x000000c000007945 */ /* 0x000fe80003800200 */
[C---:B------:R-:W-:Y:S02]  /*0260*/  ISETP.NE.OR P1, PT, R0.reuse, 0x1, !P5 ;  /* 0x000000010000780c */ /* 0x040fe40006f25670 */
[----:B------:R-:W-:-:S11]  /*0270*/  ISETP.NE.OR P0, PT, R0, 0x3, !P5 ;  /* 0x000000030000780c */ /* 0x000fd60006f05670 */
[----:B------:R-:W-:Y:S05]  /*0280*/  @P1 BRA `(.L_x_5) ;  /* 0x0000000000201947 */ /* 0x000fea0003800000 */
[----:B------:R-:W3:Y:S02]  /*0290*/  LDCU.64 UR6, c[0x0][0x348] ;  /* 0x00006900ff0677ac */ /* 0x000ee40008000a00 */
[----:B---3--:R-:W-:Y:S02]  /*02a0*/  UIADD3 UR10, UP1, UPT, UR6, 0x80, URZ ;  /* 0x00000080060a7890 */ /* 0x008fe4000ff3e0ff */
[----:B------:R-:W-:Y:S02]  /*02b0*/  UIADD3 UR6, UP0, UPT, UR6, 0x180, URZ ;  /* 0x0000018006067890 */ /* 0x000fe4000ff1e0ff */
[----:B------:R-:W-:Y:S02]  /*02c0*/  UIADD3.X UR11, UPT, UPT, URZ, UR7, URZ, UP1, !UPT ;  /* 0x00000007ff0b7290 */ /* 0x000fe40008ffe4ff */
[----:B------:R-:W-:-:S07]  /*02d0*/  UIADD3.X UR7, UPT, UPT, URZ, UR7, URZ, UP0, !UPT ;  /* 0x00000007ff077290 */ /* 0x000fce00087fe4ff */
[----:B------:R3:W-:Y:S02]  /*02e0*/  UTMACCTL.PF [UR10] ;  /* 0x000000000a0079b9 */ /* 0x0007e40008040000 */
[----:B------:R3:W-:Y:S02]  /*02f0*/  UTMACCTL.PF [UR6] ;  /* 0x00000000060079b9 */ /* 0x0007e40008040000 */
[----:B---3--:R-:W-:Y:S01]  /*0300*/  NOP ;  /* 0x0000000000007918 */ /* 0x008fe20000000000 */
.L_x_5:
[----:B------:R-:W-:Y:S05]  /*0310*/  BSYNC.RECONVERGENT B0 ;  /* 0x0000000000007941 */ /* 0x000fea0003800200 */
.L_x_4:
[----:B------:R-:W-:Y:S04]  /*0320*/  BSSY.RECONVERGENT B0, `(.L_x_6) ;  /* 0x000000a000007945 */ /* 0x000fe80003800200 */
        /* <DEDUP_REMOVED lines=9> */
.L_x_7:
[----:B------:R-:W-:Y:S05]  /*03c0*/  BSYNC.RECONVERGENT B0 ;  /* 0x0000000000007941 */ /* 0x000fea0003800200 */
.L_x_6:
[----:B------:R-:W3:Y:S01]  /*03d0*/  LDCU.64 UR6, c[0x0][0x888] ;  /* 0x00011100ff0677ac */ /* 0x000ee20008000a00 */
[----:B------:R-:W-:Y:S02]  /*03e0*/  UISETP.EQ.U32.AND UP1, UPT, UR4, URZ, UPT ;  /* 0x000000ff0400728c */ /* 0x000fe4000bf22070 */
[----:B------:R-:W-:Y:S02]  /*03f0*/  UPLOP3.LUT UP2, UPT, UPT, UPT, UPT, 0x80, 0x8 ;  /* 0x000000000008789c */ /* 0x000fe40003f4f070 */
[----:B---3--:R-:W-:-:S04]  /*0400*/  UISETP.NE.U32.AND UP0, UPT, UR6, URZ, UPT ;  /* 0x000000ff0600728c */ /* 0x008fc8000bf05070 */
[----:B------:R-:W-:-:S04]  /*0410*/  UISETP.NE.AND.EX UP0, UPT, UR7, URZ, UPT, UP0 ;  /* 0x000000ff0700728c */ /* 0x000fc8000bf05300 */
[----:B------:R-:W-:-:S04]  /*0420*/  UISETP.EQ.OR.EX UP3, UPT, UR5, URZ, !UP0, UP1 ;  /* 0x000000ff0500728c */ /* 0x000fc8000c762710 */
[----:B------:R-:W-:-:S05]  /*0430*/  UP2UR UR50, UPR, URZ, 0x8 ;  /* 0x00000008ff327883 */ /* 0x000fca0008000000 */
[----:B------:R-:W-:Y:S07]  /*0440*/  BRA.U !UP3, `(.L_x_8) ;  /* 0x000000010b207547 */ /* 0x000fee000b800000 */
[----:B------:R-:W-:Y:S01]  /*0450*/  UISETP.NE.U32.AND UP2, UPT, UR4, URZ, UPT ;  /* 0x000000ff0400728c */ /* 0x000fe2000bf45070 */
[----:B-----5:R-:W-:Y:S01]  /*0460*/  FSETP.NEU.AND P0, PT, R49, RZ, PT ;  /* 0x000000ff3100720b */ /* 0x020fe20003f0d000 */
[----:B------:R-:W-:Y:S02]  /*0470*/  USEL UR4, URZ, 0xffffffff, UP0 ;  /* 0xffffffffff047887 */ /* 0x000fe40008000000 */
[----:B------:R-:W-:-:S10]  /*0480*/  UISETP.NE.AND.EX UP2, UPT, UR5, URZ, UPT, UP2 ;  /* 0x000000ff0500728c */ /* 0x000fd4000bf45320 */
[----:B------:R-:W-:Y:S01]  /*0490*/  VOTEU.ANY UP1, P0 ;  /* 0x0000000000ff7886 */ /* 0x000fe20000020100 */
[----:B------:R-:W-:-:S04]  /*04a0*/  @!UP2 USEL UR4, URZ, 0xffffffff, UP1 ;  /* 0xffffffffff04a887 */ /* 0x000fc80008800000 */
[----:B------:R-:W-:-:S04]  /*04b0*/  ULOP3.LUT UR4, UR4, 0x1, URZ, 0xc0, !UPT ;  /* 0x0000000104047892 */ /* 0x000fc8000f8ec0ff */
[----:B------:R-:W-:-:S11]  /*04c0*/  UISETP.NE.U32.AND UP2, UPT, UR4, 0x1, UPT ;  /* 0x000000010400788c */ /* 0x000fd6000bf45070 */
.L_x_8:
[----:B-12---:R-:W1:Y:S01]  /*04d0*/  SHFL.IDX PT, R2, R101, RZ, 0x1f ;  /* 0x00001fff65027589 */ /* 0x006e6200000e0000 */
[----:B------:R-:W-:-:S04]  /*04e0*/  UISETP.NE.AND UP1, UPT, UR8, 0x2, UPT ;  /* 0x000000020800788c */ /* 0x000fc8000bf25270 */
[----:B------:R-:W-:Y:S01]  /*04f0*/  USEL UR6, URZ, 0x1, UP1 ;  /* 0x00000001ff067887 */ /* 0x000fe20008800000 */
[----:B-1----:R-:W-:-:S13]  /*0500*/  ISETP.NE.AND P0, PT, R2, RZ, PT ;  /* 0x000000ff0200720c */ /* 0x002fda0003f05270 */
[----:B------:R-:W-:Y:S05]  /*0510*/  @P0 BRA `(.L_x_9) ;  /* 0x0000000000840947 */ /* 0x000fea0003800000 */
[----:B------:R-:W-:Y:S01]  /*0520*/  ELECT P0, URZ, PT ;  /* 0x0000000000ff782f */ /* 0x000fe20003800000 */
[----:B------:R-:W-:-:S12]  /*0530*/  BSSY.RECONVERGENT B0, `(.L_x_9) ;  /* 0x000001f000007945 */ /* 0x000fd80003800200 */
[----:B------:R-:W-:Y:S05]  /*0540*/  @!P0 BRA `(.L_x_10) ;  /* 0x0000000000748947 */ /* 0x000fea0003800000 */
[----:B------:R-:W1:Y:S01]  /*0550*/  S2UR UR5, SR_CgaCtaId ;  /* 0x00000000000579c3 */ /* 0x000e620000008800 */
[----:B------:R-:W-:Y:S01]  /*0560*/  UMOV UR7, 0x400 ;  /* 0x0000040000077882 */ /* 0x000fe20000000000 */
[----:B------:R-:W-:Y:S02]  /*0570*/  UMOV UR4, 0x1 ;  /* 0x0000000100047882 */ /* 0x000fe40000000000 */
[----:B------:R-:W-:-:S04]  /*0580*/  UIADD3 UR10, UPT, UPT, -UR4, 0x100000, URZ ;  /* 0x00100000040a7890 */ /* 0x000fc8000fffe1ff */
[----:B------:R-:W-:Y:S02]  /*0590*/  USHF.L.U32 UR11, UR10, 0xb, URZ ;  /* 0x0000000b0a0b7899 */ /* 0x000fe400080006ff */
[----:B------:R-:W-:Y:S02]  /*05a0*/  USHF.L.U32 UR10, UR10, 0x1, URZ ;  /* 0x000000010a0a7899 */ /* 0x000fe400080006ff */
[----:B-1----:R-:W-:Y:S01]  /*05b0*/  ULEA UR5, UR5, UR7, 0x18 ;  /* 0x0000000705057291 */ /* 0x002fe2000f8ec0ff */
[----:B------:R-:W1:Y:S11]  /*05c0*/  FENCE.VIEW.ASYNC.S ;  /* 0x00000000000073c6 */ /* 0x000e760000000000 */
[----:B-1----:R1:W2:Y:S01]  /*05d0*/  SYNCS.EXCH.64 URZ, [UR5], UR10 ;  /* 0x0000000a05ff75b2 */ /* 0x0022a20008000100 */
[----:B------:R1:W3:Y:S01]  /*05e0*/  SYNCS.EXCH.64 URZ, [UR5+0x50], UR10 ;  /* 0x0000500a05ff75b2 */ /* 0x0002e20008000100 */
[----:B------:R1:W4:Y:S01]  /*05f0*/  SYNCS.EXCH.64 URZ, [UR5+0x8], UR10 ;  /* 0x0000080a05ff75b2 */ /* 0x0003220008000100 */
[----:B------:R1:W1:Y:S01]  /*0600*/  SYNCS.EXCH.64 URZ, [UR5+0x58], UR10 ;  /* 0x0000580a05ff75b2 */ /* 0x0002620008000100 */
        /* <DEDUP_REMOVED lines=16> */
[----:B------:R-:W-:Y:S01]  /*0710*/  NOP ;  /* 0x0000000000007918 */ /* 0x000fe20000000000 */
.L_x_10:
[----:B-1----:R-:W-:Y:S05]  /*0720*/  BSYNC.RECONVERGENT B0 ;  /* 0x0000000000007941 */ /* 0x002fea0003800200 */
.L_x_9:
[----:B------:R-:W1:Y:S01]  /*0730*/  SHFL.IDX PT, R2, R101, RZ, 0x1f ;  /* 0x00001fff65027589 */ /* 0x000e6200000e0000 */
[----:B------:R-:W-:Y:S01]  /*0740*/  NOP ;  /* 0x0000000000007918 */ /* 0x000fe20000000000 */
[----:B-1----:R-:W-:-:S13]  /*0750*/  ISETP.NE.AND P0, PT, R2, 0x1, PT ;  /* 0x000000010200780c */ /* 0x002fda0003f05270 */
[----:B------:R-:W-:Y:S05]  /*0760*/  @P0 BRA `(.L_x_11) ;  /* 0x0000000000580947 */ /* 0x000fea0003800000 */
[----:B------:R-:W1:Y:S01]  /*0770*/  S2UR UR7, SR_CgaCtaId ;  /* 0x00000000000779c3 */ /* 0x000e620000008800 */
[----:B------:R-:W-:Y:S01]  /*0780*/  UMOV UR9, 0x400 ;  /* 0x0000040000097882 */ /* 0x000fe20000000000 */
[----:B------:R-:W-:Y:S01]  /*0790*/  UMOV UR5, 0x20 ;  /* 0x0000002000057882 */ /* 0x000fe20000000000 */
[----:B------:R-:W-:Y:S01]  /*07a0*/  UMOV UR4, 0x80 ;  /* 0x0000008000047882 */ /* 0x000fe20000000000 */
[----:B------:R-:W-:-:S04]  /*07b0*/  UIADD3 UR10, UPT, UPT, -UR5, 0x100000, URZ ;  /* 0x00100000050a7890 */ /* 0x000fc8000fffe1ff */
[----:B------:R-:W-:Y:S02]  /*07c0*/  USHF.L.U32 UR11, UR10, 0xb, URZ ;  /* 0x0000000b0a0b7899 */ /* 0x000fe400080006ff */
[----:B------:R-:W-:Y:S02]  /*07d0*/  USHF.L.U32 UR10, UR10, 0x1, URZ ;  /* 0x000000010a0a7899 */ /* 0x000fe400080006ff */
[----:B------:R-:W-:-:S04]  /*07e0*/  UIADD3 UR4, UPT, UPT, -UR4, 0x100000, URZ ;  /* 0x0010000004047890 */ /* 0x000fc8000fffe1ff */
[----:B------:R-:W-:Y:S02]  /*07f0*/  USHF.L.U32 UR5, UR4, 0xb, URZ ;  /* 0x0000000b04057899 */ /* 0x000fe400080006ff */
[----:B------:R-:W-:Y:S01]  /*0800*/  USHF.L.U32 UR4, UR4, 0x1, URZ ;  /* 0x0000000104047899 */ /* 0x000fe200080006ff */
[----:B------:R-:W-:Y:S01]  /*0810*/  ELECT P0, URZ, PT ;  /* 0x0000000000ff782f */ /* 0x000fe20003800000 */
[----:B-1----:R-:W-:Y:S01]  /*0820*/  ULEA UR7, UR7, UR9, 0x18 ;  /* 0x0000000907077291 */ /* 0x002fe2000f8ec0ff */
[----:B------:R-:W1:Y:S11]  /*0830*/  FENCE.VIEW.ASYNC.S ;  /* 0x00000000000073c6 */ /* 0x000e760000000000 */
[----:B-1----:R1:W1:Y:S01]  /*0840*/  SYNCS.EXCH.64 URZ, [UR7+0xa0], UR10 ;  /* 0x0000a00a07ff75b2 */ /* 0x0022620008000100 */
        /* <DEDUP_REMOVED lines=8> */
.L_x_11:
[----:B------:R-:W2:Y:S01]  /*08d0*/  SHFL.IDX PT, R2, R101, RZ, 0x1f ;  /* 0x00001fff65027589 */ /* 0x000ea200000e0000 */
[----:B------:R-:W-:Y:S01]  /*08e0*/  NOP ;  /* 0x0000000000007918 */ /* 0x000fe20000000000 */
[----:B--2---:R-:W-:-:S13]  /*08f0*/  ISETP.NE.AND P0, PT, R2, 0x3, PT ;  /* 0x000000030200780c */ /* 0x004fda0003f05270 */
[----:B------:R-:W-:Y:S05]  /*0900*/  @P0 BRA `(.L_x_12) ;  /* 0x0000000000300947 */ /* 0x000fea0003800000 */
[----:B-1----:R-:W1:Y:S01]  /*0910*/  S2UR UR5, SR_CgaCtaId ;  /* 0x00000000000579c3 */ /* 0x002e620000008800 */
[----:B------:R-:W-:Y:S01]  /*0920*/  UMOV UR7, 0x400 ;  /* 0x0000040000077882 */ /* 0x000fe20000000000 */
[----:B------:R-:W-:Y:S01]  /*0930*/  UMOV UR4, 0x20 ;  /* 0x0000002000047882 */ /* 0x000fe20000000000 */
[----:B------:R-:W-:Y:S01]  /*0940*/  ELECT P0, URZ, PT ;  /* 0x0000000000ff782f */ /* 0x000fe20003800000 */
[----:B------:R-:W-:-:S04]  /*0950*/  UIADD3 UR10, UPT, UPT, -UR4, 0x100000, URZ ;  /* 0x00100000040a7890 */ /* 0x000fc8000fffe1ff */
[----:B------:R-:W-:Y:S02]  /*0960*/  USHF.L.U32 UR11, UR10, 0xb, URZ ;  /* 0x0000000b0a0b7899 */ /* 0x000fe400080006ff */
[----:B------:R-:W-:Y:S02]  /*0970*/  USHF.L.U32 UR10, UR10, 0x1, URZ ;  /* 0x000000010a0a7899 */ /* 0x000fe400080006ff */
[----:B-1----:R-:W-:Y:S01]  /*0980*/  ULEA UR5, UR5, UR7, 0x18 ;  /* 0x0000000705057291 */ /* 0x002fe2000f8ec0ff */
[----:B------:R-:W1:Y:S11]  /*0990*/  FENCE.VIEW.ASYNC.S ;  /* 0x00000000000073c6 */ /* 0x000e760000000000 */
[----:B-1----:R2:W1:Y:S01]  /*09a0*/  SYNCS.EXCH.64 URZ, [UR5+0xe0], UR10 ;  /* 0x0000e00a05ff75b2 */ /* 0x0024620008000100 */
[----:B------:R2:W1:Y:S02]  /*09b0*/  SYNCS.EXCH.64 URZ, [UR5+0xe8], UR10 ;  /* 0x0000e80a05ff75b2 */ /* 0x0004640008000100 */
[----:B--2---:R-:W-:Y:S01]  /*09c0*/  NOP ;  /* 0x0000000000007918 */ /* 0x004fe20000000000 */
.L_x_12:
[----:B------:R-:W2:Y:S01]  /*09d0*/  SHFL.IDX PT, R2, R101, RZ, 0x1f ;  /* 0x00001fff65027589 */ /* 0x000ea200000e0000 */
[----:B------:R-:W-:Y:S01]  /*09e0*/  NOP ;  /* 0x0000000000007918 */ /* 0x000fe20000000000 */
[----:B--2---:R-:W-:-:S13]  /*09f0*/  ISETP.NE.AND P0, PT, R2, 0x4, PT ;  /* 0x000000040200780c */ /* 0x004fda0003f05270 */
[----:B------:R-:W-:Y:S05]  /*0a00*/  @P0 BRA `(.L_x_13) ;  /* 0x00000000004c0947 */ /* 0x000fea0003800000 */
[----:B-1----:R-:W1:Y:S01]  /*0a10*/  S2UR UR5, SR_CgaCtaId ;  /* 0x00000000000579c3 */ /* 0x002e620000008800 */
[----:B------:R-:W-:Y:S01]  /*0a20*/  UMOV UR9, 0x100 ;  /* 0x0000010000097882 */ /* 0x000fe20000000000 */
[----:B------:R-:W-:Y:S01]  /*0a30*/  UMOV UR7, 0x400 ;  /* 0x0000040000077882 */ /* 0x000fe20000000000 */
[----:B------:R-:W-:Y:S01]  /*0a40*/  USEL UR9, UR9, 0xe0, UP2 ;  /* 0x000000e009097887 */ /* 0x000fe20009000000 */
[----:B------:R-:W-:Y:S01]  /*0a50*/  UMOV UR4, 0x1 ;  /* 0x0000000100047882 */ /* 0x000fe20000000000 */
[----:B------:R-:W-:Y:S01]  /*0a60*/  ELECT P0, URZ, PT ;  /* 0x0000000000ff782f */ /* 0x000fe20003800000 */
[----:B------:R-:W-:-:S04]  /*0a70*/  UIADD3 UR10, UPT, UPT, -UR4, 0x100000, URZ ;  /* 0x00100000040a7890 */ /* 0x000fc8000fffe1ff */
[----:B------:R-:W-:Y:S02]  /*0a80*/  USHF.L.U32 UR11, UR10, 0xb, URZ ;  /* 0x0000000b0a0b7899 */ /* 0x000fe400080006ff */
[----:B------:R-:W-:Y:S02]  /*0a90*/  USHF.L.U32 UR10, UR10, 0x1, URZ ;  /* 0x000000010a0a7899 */ /* 0x000fe400080006ff */
[----:B------:R-:W-:-:S04]  /*0aa0*/  UIADD3 UR12, UPT, UPT, -UR9, 0x100000, URZ ;  /* 0x00100000090c7890 */ /* 0x000fc8000fffe1ff */
[----:B------:R-:W-:Y:S02]  /*0ab0*/  USHF.L.U32 UR13, UR12, 0xb, URZ ;  /* 0x0000000b0c0d7899 */ /* 0x000fe400080006ff */
[----:B------:R-:W-:Y:S02]  /*0ac0*/  USHF.L.U32 UR12, UR12, 0x1, URZ ;  /* 0x000000010c0c7899 */ /* 0x000fe400080006ff */
[----:B-1----:R-:W-:Y:S01]  /*0ad0*/  ULEA UR5, UR5, UR7, 0x18 ;  /* 0x0000000705057291 */ /* 0x002fe2000f8ec0ff */
[----:B------:R-:W1:Y:S11]  /*0ae0*/  FENCE.VIEW.ASYNC.S ;  /* 0x00000000000073c6 */ /* 0x000e760000000000 */
[----:B-1----:R2:W1:Y:S01]  /*0af0*/  SYNCS.EXCH.64 URZ, [UR5+0xf0], UR10 ;  /* 0x0000f00a05ff75b2 */ /* 0x0024620008000100 */
[----:B------:R2:W1:Y:S01]  /*0b00*/  SYNCS.EXCH.64 URZ, [UR5+0x100], UR12 ;  /* 0x0001000c05ff75b2 */ /* 0x0004620008000100 */
[----:B------:R2:W1:Y:S01]  /*0b10*/  SYNCS.EXCH.64 URZ, [UR5+0xf8], UR10 ;  /* 0x0000f80a05ff75b2 */ /* 0x0004620008000100 */
[----:B------:R2:W1:Y:S02]  /*0b20*/  SYNCS.EXCH.64 URZ, [UR5+0x108], UR12 ;  /* 0x0001080c05ff75b2 */ /* 0x0004640008000100 */
[----:B--2---:R-:W-:Y:S01]  /*0b30*/  NOP ;  /* 0x0000000000007918 */ /* 0x004fe20000000000 */
.L_x_13:
[----:B------:R-:W2:Y:S01]  /*0b40*/  SHFL.IDX PT, R2, R101, RZ, 0x1f ;  /* 0x00001fff65027589 */ /* 0x000ea200000e0000 */
[----:B------:R-:W-:Y:S01]  /*0b50*/  NOP ;  /* 0x0000000000007918 */ /* 0x000fe20000000000 */
[----:B--2---:R-:W-:-:S13]  /*0b60*/  ISETP.NE.AND P0, PT, R2, 0x5, PT ;  /* 0x000000050200780c */ /* 0x004fda0003f05270 */
[----:B------:R-:W-:Y:S05]  /*0b70*/  @P0 BRA `(.L_x_14) ;  /* 0x0000000000580947 */ /* 0x000fea0003800000 */
[----:B-1----:R-:W1:Y:S01]  /*0b80*/  S2UR UR7, SR_CgaCtaId ;  /* 0x00000000000779c3 */ /* 0x002e620000008800 */
        /* <DEDUP_REMOVED lines=19> */
[----:B------:R2:W1:Y:S02]  /*0cc0*/  SYNCS.EXCH.64 URZ, [UR7+0x148], UR4 ;  /* 0x0001480407ff75b2 */ /* 0x0004640008000100 */
[----:B--2---:R-:W-:Y:S01]  /*0cd0*/  NOP ;  /* 0x0000000000007918 */ /* 0x004fe20000000000 */
.L_x_14:
        /* <DEDUP_REMOVED lines=18> */
.L_x_15:
[----:B-1----:R-:W1:Y:S01]  /*0e00*/  S2UR UR5, SR_CTAID.X ;  /* 0x00000000000579c3 */ /* 0x002e620000002500 */
[----:B------:R-:W-:-:S05]  /*0e10*/  CS2R.32 R95, SR_CgaSize ;  /* 0x00000000005f7805 */ /* 0x000fca0000008a00 */
[----:B------:R-:W-:-:S05]  /*0e20*/  IMAD R95, R95, -0xa0, RZ ;  /* 0xffffff605f5f7824 */ /* 0x000fca00078e02ff */
[----:B------:R-:W-:-:S14]  /*0e30*/  R2UR UR9, R95 ;  /* 0x000000005f0972ca */ /* 0x000fdc00000e0000 */
[----:B------:R-:W2:Y:S01]  /*0e40*/  LDCU UR9, c[0x0][UR9+0x2b0] ;  /* 0x00005600090977ac */ /* 0x000ea20008000800 */
[----:B------:R-:W-:Y:S01]  /*0e50*/  NOP ;  /* 0x0000000000007918 */ /* 0x000fe20000000000 */
[----:B------:R-:W-:-:S05]  /*0e60*/  CS2R.32 R95, SR_CgaSize ;  /* 0x00000000005f7805 */ /* 0x000fca0000008a00 */
[----:B------:R-:W-:-:S05]  /*0e70*/  IMAD R95, R95, -0xa0, RZ ;  /* 0xffffff605f5f7824 */ /* 0x000fca00078e02ff */
[----:B------:R-:W-:-:S14]  /*0e80*/  R2UR UR7, R95 ;  /* 0x000000005f0772ca */ /* 0x000fdc00000e0000 */
[----:B------:R-:W3:Y:S01]  /*0e90*/  LDCU UR7, c[0x0][UR7+0x2b4] ;  /* 0x00005680070777ac */ /* 0x000ee20008000800 */
[----:B------:R-:W4:Y:S08]  /*0ea0*/  S2UR UR4, SR_CTAID.Y ;  /* 0x00000000000479c3 */ /* 0x000f300000002600 */
[----:B------:R-:W3:Y:S01]  /*0eb0*/  LDC R10, c[0x0][0xb24] ;  /* 0x0002c900ff0a7b82 */ /* 0x000ee20000000800 */
[----:B-1----:R-:W-:-:S02]  /*0ec0*/  I2FP.F32.U32 R95, UR5 ;  /* 0x00000005005f7c45 */ /* 0x002fc40008201000 */
[----:B------:R-:W-:-:S05]  /*0ed0*/  CS2R.32 R3, SR_CgaSize ;  /* 0x0000000000037805 */ /* 0x000fca0000008a00 */
[----:B------:R-:W-:-:S06]  /*0ee0*/  IMAD R3, R3, -0xa0, RZ ;  /* 0xffffff6003037824 */ /* 0x000fcc00078e02ff */
[----:B------:R-:W1:Y:S01]  /*0ef0*/  LDC R3, c[0x0][R3+0x2a0] ;  /* 0x0000a80003037b82 */ /* 0x000e620000000800 */
[----:B------:R-:W-:Y:S01]  /*0f00*/  MOV R15, UR5 ;  /* 0x00000005000f7c02 */ /* 0x000fe20008000f00 */
[----:B--2---:R-:W-:Y:S01]  /*0f10*/  FMUL R95, R95, UR9 ;  /* 0x000000095f5f7c20 */ /* 0x004fe20008400000 */
[----:B----4-:R-:W-:Y:S02]  /*0f20*/  I2FP.F32.U32 R94, UR4 ;  /* 0x00000004005e7c45 */ /* 0x010fe40008201000 */
[----:B------:R-:W-:-:S05]  /*0f30*/  CS2R.32 R2, SR_CgaSize ;  /* 0x0000000000027805 */ /* 0x000fca0000008a00 */
[----:B------:R-:W-:-:S06]  /*0f40*/  IMAD R2, R2, -0xa0, RZ ;  /* 0xffffff6002027824 */ /* 0x000fcc00078e02ff */
[----:B------:R-:W2:Y:S01]  /*0f50*/  LDC R2, c[0x0][R2+0x2a4] ;  /* 0x0000a90002027b82 */ /* 0x000ea20000000800 */
[----:B------:R-:W-:Y:S01]  /*0f60*/  MOV R14, UR4 ;  /* 0x00000004000e7c02 */ /* 0x000fe20008000f00 */
[----:B------:R-:W4:Y:S01]  /*0f70*/  F2I.U32.TRUNC.NTZ R95, R95 ;  /* 0x0000005f005f7305 */ /* 0x000f22000020f000 */
[----:B---3--:R-:W-:-:S05]  /*0f80*/  FMUL R94, R94, UR7 ;  /* 0x000000075e5e7c20 */ /* 0x008fca0008400000 */
[----:B------:R-:W-:Y:S01]  /*0f90*/  BAR.SYNC.DEFER_BLOCKING 0x0 ;  /* 0x0000000000007b1d */ /* 0x000fe20000010000 */
[----:B------:R-:W-:-:S05]  /*0fa0*/  ISETP.GE.AND P0, PT, R10, 0x1, PT ;  /* 0x000000010a00780c */ /* 0x000fca0003f06270 */
[----:B------:R-:W3:Y:S02]  /*0fb0*/  F2I.U32.TRUNC.NTZ R94, R94 ;  /* 0x0000005e005e7305 */ /* 0x000ee4000020f000 */
[----:B------:R-:W2:Y:S01]  /*0fc0*/  S2UR UR36, SR_CTAID.Z ;  /* 0x00000000002479c3 */ /* 0x000ea20000002700 */
[----:B----4-:R-:W-:-:S05]  /*0fd0*/  IADD3 R95, PT, PT, -R95, RZ, RZ ;  /* 0x000000ff5f5f7210 */ /* 0x010fca0007ffe1ff */
[----:B-1----:R-:W-:Y:S01]  /*0fe0*/  IMAD R95, R3, R95, UR5 ;  /* 0x00000005035f7e24 */ /* 0x002fe2000f8e025f */
[----:B---3--:R-:W-:-:S05]  /*0ff0*/  IADD3 R94, PT, PT, -R94, RZ, RZ ;  /* 0x000000ff5e5e7210 */ /* 0x008fca0007ffe1ff */
[----:B--2---:R-:W-:Y:S01]  /*1000*/  IMAD R94, R2, R94, UR4 ;  /* 0x00000004025e7e24 */ /* 0x004fe2000f8e025e */
[----:B------:R-:W-:Y:S06]  /*1010*/  @!P0 BRA `(.L_x_16) ;  /* 0x0000000000b88947 */ /* 0x000fec0003800000 */
[----:B------:R-:W1:Y:S01]  /*1020*/  LDC.64 R4, c[0x0][0xb18] ;  /* 0x0002c600ff047b82 */ /* 0x000e620000000a00 */
[----:B------:R-:W-:-:S07]  /*1030*/  ISETP.NE.AND P0, PT, R10, 0x1, PT ;  /* 0x000000010a00780c */ /* 0x000fce0003f05270 */
[----:B------:R-:W2:Y:S08]  /*1040*/  LDC R9, c[0x0][0xb0c] ;  /* 0x0002c300ff097b82 */ /* 0x000eb00000000800 */
[----:B------:R-:W3:Y:S08]  /*1050*/  LDC R12, c[0x0][0x370] ;  /* 0x0000dc00ff0c7b82 */ /* 0x000ef00000000800 */
[----:B------:R-:W4:Y:S01]  /*1060*/  LDC R11, c[0x0][0x374] ;  /* 0x0000dd00ff0b7b82 */ /* 0x000f220000000800 */
[----:B-1----:R-:W-:-:S07]  /*1070*/  ISETP.NE.AND P1, PT, R4, 0x1, PT ;  /* 0x000000010400780c */ /* 0x002fce0003f25270 */
[----:B------:R-:W3:Y:S01]  /*1080*/  LDC.64 R6, c[0x0][0xb10] ;  /* 0x0002c400ff067b82 */ /* 0x000ee20000000a00 */
[----:B--2---:R-:W-:-:S07]  /*1090*/  ISETP.NE.AND P2, PT, R9, 0x1, PT ;  /* 0x000000010900780c */ /* 0x004fce0003f45270 */
[----:B------:R-:W1:Y:S08]  /*10a0*/  LDC R8, c[0x0][0xb20] ;  /* 0x0002c800ff087b82 */ /* 0x000e700000000800 */
[----:B------:R-:W2:Y:S01]  /*10b0*/  LDC.64 R2, c[0x0][0xb28] ;  /* 0x0002ca00ff027b82 */ /* 0x000ea20000000a00 */
[----:B----4-:R-:W-:-:S04]  /*10c0*/  IMAD.HI.U32 R13, R11, R5, RZ ;  /* 0x000000050b0d7227 */ /* 0x010fc800078e00ff */
[----:B------:R-:W-:-:S04]  /*10d0*/  IMAD.HI.U32 R5, R14, R5, RZ ;  /* 0x000000050e057227 */ /* 0x000fc800078e00ff */
[----:B---3--:R-:W-:-:S05]  /*10e0*/  IMAD.HI.U32 R16, R12, R6, RZ ;  /* 0x000000060c107227 */ /* 0x008fca00078e00ff */
[-C--:B------:R-:W-:Y:S01]  /*10f0*/  @P2 SHF.R.U32.HI R12, RZ, R7.reuse, R16 ;  /* 0x00000007ff0c2219 */ /* 0x080fe20000011610 */
[----:B------:R-:W-:Y:S01]  /*1100*/  IMAD.HI.U32 R16, R15, R6, RZ ;  /* 0x000000060f107227 */ /* 0x000fe200078e00ff */
[-C--:B-1----:R-:W-:Y:S02]  /*1110*/  @P1 SHF.R.U32.HI R11, RZ, R8.reuse, R13 ;  /* 0x00000008ff0b1219 */ /* 0x082fe4000001160d */
[----:B------:R-:W-:Y:S02]  /*1120*/  SHF.R.U32.HI R5, RZ, R8, R5 ;  /* 0x00000008ff057219 */ /* 0x000fe40000011605 */
[----:B------:R-:W-:Y:S02]  /*1130*/  SHF.R.U32.HI R16, RZ, R7, R16 ;  /* 0x00000007ff107219 */ /* 0x000fe40000011610 */
[----:B------:R-:W-:Y:S01]  /*1140*/  SEL R5, R14, R5, !P1 ;  /* 0x000000050e057207 */ /* 0x000fe20004800000 */
[----:B--2---:R-:W-:Y:S01]  /*1150*/  IMAD.HI.U32 R13, R11, R2, RZ ;  /* 0x000000020b0d7227 */ /* 0x004fe200078e00ff */
[----:B------:R-:W-:-:S03]  /*1160*/  SEL R16, R15, R16, !P2 ;  /* 0x000000100f107207 */ /* 0x000fc60005000000 */
[----:B------:R-:W-:Y:S01]  /*1170*/  IMAD.HI.U32 R6, R12, R2, RZ ;  /* 0x000000020c067227 */ /* 0x000fe200078e00ff */
[----:B------:R-:W-:-:S04]  /*1180*/  @P0 SHF.R.U32.HI R11, RZ, R3, R13 ;  /* 0x00000003ff0b0219 */ /* 0x000fc8000001160d */
[----:B------:R-:W-:Y:S01]  /*1190*/  @P0 SHF.R.U32.HI R12, RZ, R3, R6 ;  /* 0x00000003ff0c0219 */ /* 0x000fe20000011606 */
[----:B------:R-:W-:-:S04]  /*11a0*/  IMAD R11, R11, R10, RZ ;  /* 0x0000000a0b0b7224 */ /* 0x000fc800078e02ff */
[----:B------:R-:W-:Y:S01]  /*11b0*/  IMAD R6, R12, R10, RZ ;  /* 0x0000000a0c067224 */ /* 0x000fe200078e02ff */
[----:B------:R-:W-:-:S04]  /*11c0*/  ISETP.GE.AND P1, PT, R5, R11, PT ;  /* 0x0000000b0500720c */ /* 0x000fc80003f26270 */
[----:B------:R-:W-:Y:S01]  /*11d0*/  ISETP.GE.OR P1, PT, R16, R6, P1 ;  /* 0x000000061000720c */ /* 0x000fe20000f26670 */
[----:B------:R-:W-:-:S05]  /*11e0*/  IMAD.HI.U32 R6, R5, R2, RZ ;  /* 0x0000000205067227 */ /* 0x000fca00078e00ff */
[----:B------:R-:W-:-:S04]  /*11f0*/  SHF.R.U32.HI R6, RZ, R3, R6 ;  /* 0x00000003ff067219 */ /* 0x000fc80000011606 */
[----:B------:R-:W-:-:S03]  /*1200*/  SEL R6, R5, R6, !P0 ;  /* 0x0000000605067207 */ /* 0x000fc60004000000 */
[----:B------:R-:W-:Y:S01]  /*1210*/  @!P1 IMAD.HI.U32 R7, R16, R2, RZ ;  /* 0x0000000210079227 */ /* 0x000fe200078e00ff */
[----:B------:R-:W-:-:S04]  /*1220*/  IADD3 R2, PT, PT, -R6, RZ, RZ ;  /* 0x000000ff06027210 */ /* 0x000fc80007ffe1ff */
[----:B------:R-:W-:Y:S01]  /*1230*/  @!P1 SHF.R.U32.HI R3, RZ, R3, R7 ;  /* 0x00000003ff039219 */ /* 0x000fe20000011607 */
[----:B------:R-:W-:Y:S01]  /*1240*/  IMAD R2, R10, R2, R5 ;  /* 0x000000020a027224 */ /* 0x000fe200078e0205 */
[----:B------:R-:W-:Y:S02]  /*1250*/  IADD3 R7, PT, PT, -R5, RZ, RZ ;  /* 0x000000ff05077210 */ /* 0x000fe40007ffe1ff */
[----:B------:R-:W-:-:S03]  /*1260*/  @!P1 SEL R3, R16, R3, !P0 ;  /* 0x0000000310039207 */ /* 0x000fc60004000000 */
[----:B------:R-:W-:Y:S02]  /*1270*/  IMAD R7, R4, R7, R14 ;  /* 0x0000000704077224 */ /* 0x000fe400078e020e */
[--C-:B------:R-:W-:Y:S02]  /*1280*/  @!P1 IMAD.IADD R6, R6, 0x1, -R3.reuse ;  /* 0x0000000106069824 */ /* 0x100fe400078e0a03 */
[----:B------:R-:W-:Y:S01]  /*1290*/  @!P1 IMAD R3, R2, R12, R3 ;  /* 0x0000000c02039224 */ /* 0x000fe200078e0203 */
[----:B------:R-:W-:Y:S01]  /*12a0*/  IADD3 R2, PT, PT, -R16, RZ, RZ ;  /* 0x000000ff10027210 */ /* 0x000fe20007ffe1ff */
[----:B------:R-:W-:Y:S02]  /*12b0*/  @!P1 IMAD R5, R6, R10, R16 ;  /* 0x0000000a06059224 */ /* 0x000fe400078e0210 */
[----:B------:R-:W-:Y:S02]  /*12c0*/  @!P1 IMAD.MOV.U32 R16, RZ, RZ, R3 ;  /* 0x000000ffff109224 */ /* 0x000fe400078e0003 */
[----:B------:R-:W-:-:S02]  /*12d0*/  IMAD R2, R9, R2, R15 ;  /* 0x0000000209027224 */ /* 0x000fc400078e020f */
[----:B------:R-:W-:Y:S02]  /*12e0*/  IMAD R14, R5, R4, R7 ;  /* 0x00000004050e7224 */ /* 0x000fe400078e0207 */
[----:B------:R-:W-:Y:S02]  /*12f0*/  IMAD R15, R16, R9, R2 ;  /* 0x00000009100f7224 */ /* 0x000fe400078e0202 */
.L_x_16:
[----:B------:R-:W1:Y:S01]  /*1300*/  LDCU UR4, c[0x0][0xb30] ;  /* 0x00016600ff0477ac */ /* 0x000e620008000800 */
[----:B------:R-:W2:Y:S08]  /*1310*/  S2UR UR37, SR_CgaCtaId ;  /* 0x00000000002579c3 */ /* 0x000eb00000008800 */
[----:B------:R-:W3:Y:S01]  /*1320*/  LDC R40, c[0x0][0xb24] ;  /* 0x0002c900ff287b82 */ /* 0x000ee20000000800 */
[----:B-1----:R-:W-:-:S09]  /*1330*/  UISETP.NE.AND UP1, UPT, UR4, 0x1, UPT ;  /* 0x000000010400788c */ /* 0x002fd2000bf25270 */
[----:B--2---:R-:W-:Y:S05]  /*1340*/  BRA.U UP1, `(.L_x_17) ;  /* 0x0000000101407547 */ /* 0x004fea000b800000 */
[----:B------:R-:W1:Y:S08]  /*1350*/  LDC.64 R4, c[0x0][0xb10] ;  /* 0x0002c400ff047b82 */ /* 0x000e700000000a00 */
[----:B------:R-:W2:Y:S08]  /*1360*/  LDC.64 R2, c[0x0][0xb18] ;  /* 0x0002c600ff027b82 */ /* 0x000eb00000000a00 */
[----:B------:R-:W4:Y:S08]  /*1370*/  LDC R6, c[0x0][0xb20] ;  /* 0x0002c800ff067b82 */ /* 0x000f300000000800 */
[----:B------:R-:W3:Y:S01]  /*1380*/  LDC R7, c[0x0][0xb0c] ;  /* 0x0002c300ff077b82 */ /* 0x000ee20000000800 */
[----:B-1----:R-:W-:-:S05]  /*1390*/  IMAD.HI.U32 R4, R15, R4, RZ ;  /* 0x000000040f047227 */ /* 0x002fca00078e00ff */
[----:B------:R-:W-:Y:S01]  /*13a0*/  SHF.R.U32.HI R4, RZ, R5, R4 ;  /* 0x00000005ff047219 */ /* 0x000fe20000011604 */
[----:B--2---:R-:W-:Y:S01]  /*13b0*/  IMAD.HI.U32 R3, R14, R3, RZ ;  /* 0x000000030e037227 */ /* 0x004fe200078e00ff */
[----:B------:R-:W-:-:S04]  /*13c0*/  ISETP.NE.AND P0, PT, R2, 0x1, PT ;  /* 0x000000010200780c */ /* 0x000fc80003f05270 */
[----:B----4-:R-:W-:-:S04]  /*13d0*/  SHF.R.U32.HI R3, RZ, R6, R3 ;  /* 0x00000006ff037219 */ /* 0x010fc80000011603 */
[----:B------:R-:W-:Y:S02]  /*13e0*/  SEL R3, R14, R3, !P0 ;  /* 0x000000030e037207 */ /* 0x000fe40004000000 */
[----:B---3--:R-:W-:-:S04]  /*13f0*/  ISETP.NE.AND P1, PT, R7, 0x1, PT ;  /* 0x000000010700780c */ /* 0x008fc80003f25270 */
[----:B------:R-:W-:-:S05]  /*1400*/  SEL R4, R15, R4, !P1 ;  /* 0x000000040f047207 */ /* 0x000fca0004800000 */
[----:B------:R-:W-:Y:S02]  /*1410*/  IMAD.IADD R5, R3, 0x1, -R4 ;  /* 0x0000000103057824 */ /* 0x000fe400078e0a04 */
[----:B------:R-:W-:Y:S02]  /*1420*/  IMAD.IADD R3, R4, 0x1, -R3 ;  /* 0x0000000104037824 */ /* 0x000fe400078e0a03 */
[----:B------:R-:W-:Y:S02]  /*1430*/  IMAD R15, R5, R7, R15 ;  /* 0x00000007050f7224 */ /* 0x000fe400078e020f */
[----:B------:R-:W-:-:S07]  /*1440*/  IMAD R14, R3, R2, R14 ;  /* 0x00000002030e7224 */ /* 0x000fce00078e020e */
.L_x_17:
[----:B------:R-:W-:Y:S01]  /*1450*/  BAR.SYNC.DEFER_BLOCKING 0x0 ;  /* 0x0000000000007b1d */ /* 0x000fe20000010000 */
[----:B------:R-:W-:Y:S01]  /*1460*/  UISETP.NE.AND UP1, UPT, UR8, 0x2, UPT ;  /* 0x000000020800788c */ /* 0x000fe2000bf25270 */
[----:B------:R-:W-:Y:S02]  /*1470*/  ISETP.NE.OR P5, PT, R0, 0x2, !P5 ;  /* 0x000000020000780c */ /* 0x000fe40006fa5670 */
[----:B------:R-:W-:-:S06]  /*1480*/  LOP3.LUT R2, R108, 0x1f, RZ, 0xc0, !PT ;  /* 0x0000001f6c027812 */ /* 0x000fcc00078ec0ff */
[----:B------:R-:W-:Y:S05]  /*1490*/  BRA.U UP1, `(.L_x_18) ;  /* 0x0000001501347547 */ /* 0x000fea000b800000 */
[----:B------:R-:W1:Y:S01]  /*14a0*/  LDCU UR13, c[0x0][0x38c] ;  /* 0x00007180ff0d77ac */ /* 0x000e620008000800 */
[----:B------:R-:W2:Y:S01]  /*14b0*/  LDC R8, c[0x0][0x370] ;  /* 0x0000dc00ff087b82 */ /* 0x000ea20000000800 */
[----:B------:R-:W-:Y:S01]  /*14c0*/  PLOP3.LUT P1, PT, PT, PT, UP2, 0x80, 0x8 ;  /* 0x000000000008781c */ /* 0x000fe20003f2f028 */
[----:B------:R-:W-:Y:S01]  /*14d0*/  IMAD.MOV.U32 R17, RZ, RZ, 0x1 ;  /* 0x00000001ff117424 */ /* 0x000fe200078e00ff */
[----:B------:R-:W-:Y:S01]  /*14e0*/  ISETP.EQ.OR P4, PT, R2, RZ, P5 ;  /* 0x000000ff0200720c */ /* 0x000fe20002f82670 */
[----:B------:R-:W-:Y:S01]  /*14f0*/  IMAD.MOV.U32 R16, RZ, RZ, RZ ;  /* 0x000000ffff107224 */ /* 0x000fe200078e00ff */
[----:B------:R-:W-:Y:S02]  /*1500*/  PLOP3.LUT P1, PT, P1, PT, PT, 0x8, 0x80 ;  /* 0x000000000080781c */ /* 0x000fe40000f2e170 */
[----:B------:R-:W-:Y:S01]  /*1510*/  CS2R R12, SRZ ;  /* 0x00000000000c7805 */ /* 0x000fe2000001ff00 */
[----:B------:R-:W-:Y:S01]  /*1520*/  IMAD.MOV.U32 R11, RZ, RZ, 0x1 ;  /* 0x00000001ff0b7424 */ /* 0x000fe200078e00ff */
[----:B------:R-:W4:Y:S01]  /*1530*/  LDC R0, c[0x0][0x374] ;  /* 0x0000dd00ff007b82 */ /* 0x000f220000000800 */
[----:B------:R-:W2:Y:S01]  /*1540*/  LDCU.64 UR22, c[0x0][0x348] ;  /* 0x00006900ff1677ac */ /* 0x000ea20008000a00 */
[----:B------:R-:W-:Y:S01]  /*1550*/  UMOV UR6, URZ ;  /* 0x000000ff00067c82 */ /* 0x000fe20008000000 */
[----:B-1----:R-:W-:-:S04]  /*1560*/  UIADD3 UR5, UPT, UPT, UR13, 0x3f, URZ ;  /* 0x0000003f0d057890 */ /* 0x002fc8000fffe0ff */
[----:B------:R-:W-:-:S04]  /*1570*/  USHF.R.S32.HI UR4, URZ, 0x1f, UR5 ;  /* 0x0000001fff047899 */ /* 0x000fc80008011405 */
[----:B------:R-:W-:-:S04]  /*1580*/  ULEA.HI UR4, UR4, UR5, URZ, 0x6 ;  /* 0x0000000504047291 */ /* 0x000fc8000f8f30ff */
[----:B------:R-:W-:Y:S02]  /*1590*/  USHF.R.S32.HI UR15, URZ, 0x6, UR4 ;  /* 0x00000006ff0f7899 */ /* 0x000fe40008011404 */
[----:B------:R-:W-:Y:S02]  /*15a0*/  UIADD3 UR4, UPT, UPT, UR13, -0x1, URZ ;  /* 0xffffffff0d047890 */ /* 0x000fe4000fffe0ff */
[----:B------:R-:W-:Y:S02]  /*15b0*/  UISETP.LT.U32.AND UP0, UPT, UR15, 0xa, UPT ;  /* 0x0000000a0f00788c */ /* 0x000fe4000bf01070 */
[----:B------:R-:W-:Y:S02]  /*15c0*/  UISETP.GE.U32.AND UP1, UPT, UR4, -0x7f, UPT ;  /* 0xffffff810400788c */ /* 0x000fe4000bf26070 */
[----:B------:R-:W-:Y:S02]  /*15d0*/  USEL UR14, UR15, 0xa, UP0 ;  /* 0x0000000a0f0e7887 */ /* 0x000fe40008000000 */
[----:B------:R-:W-:-:S02]  /*15e0*/  UIADD3 UR13, UPT, UPT, UR13, 0x7e, URZ ;  /* 0x0000007e0d0d7890 */ /* 0x000fc4000fffe0ff */
[----:B------:R-:W-:Y:S02]  /*15f0*/  UIADD3 UR5, UPT, UPT, UR14, -0x1, URZ ;  /* 0xffffffff0e057890 */ /* 0x000fe4000fffe0ff */
[----:B------:R-:W-:-:S03]  /*1600*/  UIADD3 UR7, UPT, UPT, UR15, -UR14, URZ ;  /* 0x8000000e0f077290 */ /* 0x000fc6000fffe0ff */
[----:B------:R-:W-:-:S04]  /*1610*/  @UP1 UIADD3 UR5, UPT, UPT, UR14, URZ, URZ ;  /* 0x000000ff0e051290 */ /* 0x000fc8000fffe0ff */
[----:B--2---:R-:W-:-:S12]  /*1620*/  UIADD3 UR5, UPT, UPT, UR5, 0x1, URZ ;  /* 0x0000000105057890 */ /* 0x004fd8000fffe0ff */
.L_x_36:
[----:B------:R-:W-:Y:S01]  /*1630*/  UISETP.NE.AND UP0, UPT, UR37, URZ, UPT ;  /* 0x000000ff2500728c */ /* 0x000fe2000bf05270 */
[----:B------:R-:W1:Y:S08]  /*1640*/  S2UR UR37, SR_CgaCtaId ;  /* 0x00000000002579c3 */ /* 0x000e700000008800 */
[----:B------:R-:W-:Y:S05]  /*1650*/  BRA.U UP0, `(.L_x_19) ;  /* 0x0000000100347547 */ /* 0x000fea000b800000 */
[----:B------:R-:W2:Y:S01]  /*1660*/  S2R R2, SR_CgaCtaId ;  /* 0x0000000000027919 */ /* 0x000ea20000008800 */
[----:B------:R-:W-:-:S04]  /*1670*/  MOV R3, 0x400 ;  /* 0x0000040000037802 */ /* 0x000fc80000000f00 */
[----:B--2---:R-:W-:Y:S02]  /*1680*/  LEA R2, R2, R3, 0x18 ;  /* 0x0000000302027211 */ /* 0x004fe400078ec0ff */
[----:B------:R-:W-:-:S03]  /*1690*/  SHF.L.U32 R3, R11, 0x1f, RZ ;  /* 0x0000001f0b037819 */ /* 0x000fc600000006ff */
[----:B------:R-:W-:-:S04]  /*16a0*/  IMAD R2, R12, 0x8, R2 ;  /* 0x000000080c027824 */ /* 0x000fc800078e0202 */
[----:B------:R-:W2:Y:S02]  /*16b0*/  SYNCS.PHASECHK.TRANS64.TRYWAIT P0, [R2+URZ+0x160], R3 ;  /* 0x00016003020075a7 */ /* 0x000ea400080011ff */
[----:B--2---:R-:W-:Y:S05]  /*16c0*/  @!P0 BRA `(.L_x_20) ;  /* 0x0000007c00248947 */ /* 0x004fea0003800000 */
.L_x_132:
[----:B------:R-:W-:Y:S01]  /*16d0*/  VIADD R12, R12, 0x1 ;  /* 0x000000010c0c7836 */ /* 0x000fe20000000000 */
[----:B------:R2:W-:Y:S04]  /*16e0*/  SYNCS.ARRIVE.TRANS64.A1T0 RZ, [R2+URZ+0x150], RZ ;  /* 0x000150ff02ff79a7 */ /* 0x0005e800081000ff */
[----:B------:R-:W-:-:S04]  /*16f0*/  ISETP.NE.AND P0, PT, R12, 0x2, PT ;  /* 0x000000020c00780c */ /* 0x000fc80003f05270 */
[----:B------:R-:W-:Y:S02]  /*1700*/  SEL R12, R12, RZ, P0 ;  /* 0x000000ff0c0c7207 */ /* 0x000fe40000000000 */
[----:B--2---:R-:W-:-:S04]  /*1710*/  SEL R2, RZ, 0x1, P0 ;  /* 0x00000001ff027807 */ /* 0x004fc80000000000 */
[----:B------:R-:W-:-:S07]  /*1720*/  LOP3.LUT R11, R11, R2, RZ, 0x3c, !PT ;  /* 0x000000020b0b7212 */ /* 0x000fce00078e3cff */
.L_x_19:
[----:B------:R-:W-:Y:S01]  /*1730*/  UMOV UR4, 0x400 ;  /* 0x0000040000047882 */ /* 0x000fe20000000000 */
[----:B------:R-:W-:Y:S01]  /*1740*/  SHF.L.U32 R2, R17, 0x1f, RZ ;  /* 0x0000001f11027819 */ /* 0x000fe200000006ff */
[----:B-1----:R-:W-:Y:S01]  /*1750*/  ULEA UR4, UR37, UR4, 0x18 ;  /* 0x0000000425047291 */ /* 0x002fe2000f8ec0ff */
[----:B------:R-:W-:Y:S01]  /*1760*/  R2UR UR35, R15 ;  /* 0x000000000f2372ca */ /* 0x000fe200000e0000 */
[----:B------:R-:W-:Y:S01]  /*1770*/  UISETP.GE.U32.AND UP0, UPT, UR13, 0x7f, UPT ;  /* 0x0000007f0d00788c */ /* 0x000fe2000bf06070 */
[----:B------:R-:W-:Y:S01]  /*1780*/  R2UR UR11, R14 ;  /* 0x000000000e0b72ca */ /* 0x000fe200000e0000 */
[----:B------:R-:W-:Y:S01]  /*1790*/  ULEA UR8, UR6, UR4, 0x3 ;  /* 0x0000000406087291 */ /* 0x000fe2000f8e18ff */
[----:B------:R-:W-:-:S08]  /*17a0*/  UMOV UR24, URZ ;  /* 0x000000ff00187c82 */ /* 0x000fd00008000000 */
[----:B------:R1:W2:Y:S01]  /*17b0*/  SYNCS.PHASECHK.TRANS64.TRYWAIT P0, [UR8+0x50], R2 ;  /* 0x00005002ff0075a7 */ /* 0x0002a20008001108 */
[----:B------:R-:W-:Y:S02]  /*17c0*/  USHF.L.U32 UR35, UR35, 0x6, URZ ;  /* 0x0000000623237899 */ /* 0x000fe400080006ff */
[----:B------:R-:W-:Y:S01]  /*17d0*/  USHF.L.U32 UR11, UR11, 0x8, URZ ;  /* 0x000000080b0b7899 */ /* 0x000fe200080006ff */
[----:B------:R-:W-:Y:S11]  /*17e0*/  BRA.U !UP0, `(.L_x_21) ;  /* 0x0000000108a87547 */ /* 0x000ff6000b800000 */
[----:B------:R-:W-:Y:S01]  /*17f0*/  UMOV UR16, URZ ;  /* 0x000000ff00107c82 */ /* 0x000fe20008000000 */
[----:B------:R-:W-:-:S05]  /*1800*/  UMOV UR17, UR6 ;  /* 0x0000000600117c82 */ /* 0x000fca0008000000 */
.L_x_26:
[----:B-1----:R-:W-:Y:S01]  /*1810*/  ULEA UR33, UR17, UR4, 0x3 ;  /* 0x0000000411217291 */ /* 0x002fe2000f8e18ff */
[----:B--2---:R-:W-:Y:S01]  /*1820*/  @!P5 MOV R3, 0x5000 ;  /* 0x000050000003d802 */ /* 0x004fe20000000f00 */
[----:B--2---:R-:W-:Y:S10]  /*1830*/  @P0 BRA `(.L_x_22) ;  /* 0x00000000000c0947 */ /* 0x004ff40003800000 */
[----:B------:R-:W-:-:S04]  /*1840*/  SHF.L.U32 R4, R17, 0x1f, RZ ;  /* 0x0000001f11047819 */ /* 0x000fc800000006ff */
[----:B------:R-:W2:Y:S02]  /*1850*/  SYNCS.PHASECHK.TRANS64.TRYWAIT P0, [UR33+0x50], R4 ;  /* 0x00005004ff0075a7 */ /* 0x000ea40008001121 */
[----:B--2---:R-:W-:Y:S05]  /*1860*/  @!P0 BRA `(.L_x_23) ;  /* 0x0000007800d08947 */ /* 0x004fea0003800000 */
.L_x_22:
[----:B------:R2:W-:Y:S01]  /*1870*/  @!P5 SYNCS.ARRIVE.TRANS64 RZ, [UR33], R3 ;  /* 0x00000003ffffd9a7 */ /* 0x0005e20008000021 */
[----:B------:R-:W-:Y:S04]  /*1880*/  BSSY.RECONVERGENT B0, `(.L_x_24) ;  /* 0x0000003000007945 */ /* 0x000fe80003800200 */
[----:B------:R-:W-:Y:S05]  /*1890*/  @P4 BRA `(.L_x_25) ;  /* 0x0000000000044947 */ /* 0x000fea0003800000 */
[----:B------:R-:W-:Y:S05]  /*18a0*/  BPT.TRAP 0x1 ;  /* 0x000000040000795c */ /* 0x000fea0000300000 */
.L_x_25:
[----:B------:R-:W-:Y:S05]  /*18b0*/  BSYNC.RECONVERGENT B0 ;  /* 0x0000000000007941 */ /* 0x000fea0003800200 */
.L_x_24:
[----:B------:R-:W-:Y:S02]  /*18c0*/  UIADD3 UR6, UPT, UPT, UR17, 0x1, URZ ;  /* 0x0000000111067890 */ /* 0x000fe4000fffe0ff */
[----:B------:R-:W-:Y:S02]  /*18d0*/  ULEA UR32, UR17, UR4, 0xc ;  /* 0x0000000411207291 */ /* 0x000fe4000f8e60ff */
[----:B------:R-:W-:Y:S02]  /*18e0*/  UISETP.NE.AND UP0, UPT, UR6, 0xa, UPT ;  /* 0x0000000a0600788c */ /* 0x000fe4000bf05270 */
[----:B------:R-:W-:Y:S02]  /*18f0*/  UIADD3 UR26, UP1, UPT, UR22, 0x80, URZ ;  /* 0x00000080161a7890 */ /* 0x000fe4000ff3e0ff */
[----:B------:R-:W-:Y:S02]  /*1900*/  USEL UR9, URZ, 0x1, UP0 ;  /* 0x00000001ff097887 */ /* 0x000fe40008000000 */
[----:B------:R-:W-:-:S02]  /*1910*/  USEL UR6, UR6, URZ, UP0 ;  /* 0x000000ff06067287 */ /* 0x000fc40008000000 */
[----:B------:R-:W-:Y:S02]  /*1920*/  UIADD3 UR20, UP0, UPT, UR22, 0x180, URZ ;  /* 0x0000018016147890 */ /* 0x000fe4000ff1e0ff */
[----:B------:R-:W-:Y:S01]  /*1930*/  ULEA UR8, UR6, UR4, 0x3 ;  /* 0x0000000406087291 */ /* 0x000fe2000f8e18ff */
[----:B------:R-:W-:Y:S01]  /*1940*/  LOP3.LUT R17, R17, UR9, RZ, 0x3c, !PT ;  /* 0x0000000911117c12 */ /* 0x000fe2000f8e3cff */
[----:B------:R-:W-:Y:S02]  /*1950*/  USHF.L.U32 UR34, UR16, 0x6, URZ ;  /* 0x0000000610227899 */ /* 0x000fe400080006ff */
[----:B------:R-:W-:Y:S01]  /*1960*/  UIADD3.X UR27, UPT, UPT, URZ, UR23, URZ, UP1, !UPT ;  /* 0x00000017ff1b7290 */ /* 0x000fe20008ffe4ff */
[----:B-1----:R-:W-:Y:S01]  /*1970*/  SHF.L.U32 R2, R17, 0x1f, RZ ;  /* 0x0000001f11027819 */ /* 0x002fe200000006ff */
[----:B------:R-:W-:Y:S02]  /*1980*/  UIADD3 UR32, UPT, UPT, UR32, 0x6400, URZ ;  /* 0x0000640020207890 */ /* 0x000fe4000fffe0ff */
[----:B------:R-:W-:Y:S01]  /*1990*/  UIADD3.X UR21, UPT, UPT, URZ, UR23, URZ, UP0, !UPT ;  /* 0x00000017ff157290 */ /* 0x000fe200087fe4ff */
[----:B------:R1:W1:Y:S01]  /*19a0*/  SYNCS.PHASECHK.TRANS64.TRYWAIT P0, [UR8+0x50], R2 ;  /* 0x00005002ff0075a7 */ /* 0x0002620008001108 */
[----:B------:R-:W-:Y:S01]  /*19b0*/  ULEA UR8, UR17, UR4, 0xe ;  /* 0x0000000411087291 */ /* 0x000fe2000f8e70ff */
[----:B------:R-:W-:Y:S01]  /*19c0*/  UMOV UR18, 0x0 ;  /* 0x0000000000127882 */ /* 0x000fe20000000000 */
[----:B------:R-:W-:-:S02]  /*19d0*/  UMOV UR19, 0x10000000 ;  /* 0x1000000000137882 */ /* 0x000fc40000000000 */
[----:B------:R-:W-:Y:S01]  /*19e0*/  UIADD3 UR8, UPT, UPT, UR8, 0x10400, URZ ;  /* 0x0001040008087890 */ /* 0x000fe2000fffe0ff */
[----:B------:R1:W-:Y:S01]  /*19f0*/  UTMALDG.3D [UR32], [UR26], desc[UR18] ;  /* 0x000012201a0075b4 */ /* 0x0003e20008011000 */
[----:B------:R-:W-:Y:S01]  /*1a00*/  UMOV UR12, UR36 ;  /* 0x00000024000c7c82 */ /* 0x000fe20008000000 */
[----:B------:R-:W-:Y:S01]  /*1a10*/  UMOV UR9, UR33 ;  /* 0x0000002100097c82 */ /* 0x000fe20008000000 */
[----:B------:R-:W-:Y:S01]  /*1a20*/  UMOV UR10, UR34 ;  /* 0x00000022000a7c82 */ /* 0x000fe20008000000 */
[----:B------:R-:W-:Y:S01]  /*1a30*/  UIADD3 UR16, UPT, UPT, UR16, 0x1, URZ ;  /* 0x0000000110107890 */ /* 0x000fe2000fffe0ff */
[----:B------:R-:W-:Y:S01]  /*1a40*/  UMOV UR24, UR5 ;  /* 0x0000000500187c82 */ /* 0x000fe20008000000 */
[----:B------:R-:W-:Y:S02]  /*1a50*/  UMOV UR17, UR6 ;  /* 0x0000000600117c82 */ /* 0x000fe40008000000 */
[----:B------:R1:W-:Y:S01]  /*1a60*/  UTMALDG.3D [UR8], [UR20], desc[UR18] ;  /* 0x00001208140075b4 */ /* 0x0003e20008011000 */
[----:B------:R-:W-:-:S09]  /*1a70*/  UISETP.NE.AND UP0, UPT, UR16, UR5, UPT ;  /* 0x000000051000728c */ /* 0x000fd2000bf05270 */
[----:B------:R-:W-:Y:S05]  /*1a80*/  BRA.U UP0, `(.L_x_26) ;  /* 0xfffffffd00607547 */ /* 0x000fea000b83ffff */
.L_x_21:
[----:B-1----:R-:W-:Y:S01]  /*1a90*/  ULEA UR8, UR6, UR4, 0x3 ;  /* 0x0000000406087291 */ /* 0x002fe2000f8e18ff */
[----:B------:R-:W-:Y:S01]  /*1aa0*/  SHF.L.U32 R2, R17, 0x1f, RZ ;  /* 0x0000001f11027819 */ /* 0x000fe200000006ff */
[----:B------:R-:W-:Y:S01]  /*1ab0*/  @!P1 SYNCS.ARRIVE.TRANS64.A1T0 RZ, [UR4+0xe8], RZ ;  /* 0x0000e8ffffff99a7 */ /* 0x000fe20008100004 */
[----:B------:R-:W-:-:S06]  /*1ac0*/  UISETP.GT.AND UP0, UPT, UR15, UR14, UPT ;  /* 0x0000000e0f00728c */ /* 0x000fcc000bf04270 */
[----:B--2---:R1:W2:Y:S03]  /*1ad0*/  SYNCS.PHASECHK.TRANS64.TRYWAIT P0, [UR8+0x50], R2 ;  /* 0x00005002ff0075a7 */ /* 0x0042a60008001108 */
[----:B------:R-:W-:Y:S05]  /*1ae0*/  BRA.U !UP0, `(.L_x_27) ;  /* 0x0000000108ac7547 */ /* 0x000fea000b800000 */
[----:B------:R-:W-:Y:S01]  /*1af0*/  UIADD3 UR21, UPT, UPT, UR7, UR24, URZ ;  /* 0x0000001807157290 */ /* 0x000fe2000fffe0ff */
[----:B------:R-:W-:-:S11]  /*1b00*/  UMOV UR25, UR6 ;  /* 0x0000000600197c82 */ /* 0x000fd60008000000 */
.L_x_32:
[----:B-1----:R-:W-:Y:S01]  /*1b10*/  ULEA UR17, UR25, UR4, 0x3 ;  /* 0x0000000419117291 */ /* 0x002fe2000f8e18ff */
[----:B--2---:R-:W-:Y:S01]  /*1b20*/  @!P5 MOV R3, 0x5000 ;  /* 0x000050000003d802 */ /* 0x004fe20000000f00 */
[----:B--2---:R-:W-:Y:S10]  /*1b30*/  @P0 BRA `(.L_x_28) ;  /* 0x00000000000c0947 */ /* 0x004ff40003800000 */
[----:B------:R-:W-:-:S04]  /*1b40*/  SHF.L.U32 R4, R17, 0x1f, RZ ;  /* 0x0000001f11047819 */ /* 0x000fc800000006ff */
[----:B------:R-:W2:Y:S02]  /*1b50*/  SYNCS.PHASECHK.TRANS64.TRYWAIT P0, [UR17+0x50], R4 ;  /* 0x00005004ff0075a7 */ /* 0x000ea40008001111 */
[----:B--2---:R-:W-:Y:S05]  /*1b60*/  @!P0 BRA `(.L_x_29) ;  /* 0x0000007800288947 */ /* 0x004fea0003800000 */
.L_x_28:
[----:B------:R2:W-:Y:S01]  /*1b70*/  @!P5 SYNCS.ARRIVE.TRANS64 RZ, [UR17], R3 ;  /* 0x00000003ffffd9a7 */ /* 0x0005e20008000011 */
[----:B------:R-:W-:Y:S04]  /*1b80*/  BSSY.RECONVERGENT B0, `(.L_x_30) ;  /* 0x0000003000007945 */ /* 0x000fe80003800200 */
[----:B------:R-:W-:Y:S05]  /*1b90*/  @P4 BRA `(.L_x_31) ;  /* 0x0000000000044947 */ /* 0x000fea0003800000 */
[----:B------:R-:W-:Y:S05]  /*1ba0*/  BPT.TRAP 0x1 ;  /* 0x000000040000795c */ /* 0x000fea0000300000 */
.L_x_31:
[----:B------:R-:W-:Y:S05]  /*1bb0*/  BSYNC.RECONVERGENT B0 ;  /* 0x0000000000007941 */ /* 0x000fea0003800200 */
.L_x_30:
        /* <DEDUP_REMOVED lines=10> */
[----:B------:R-:W-:Y:S01]  /*1c60*/  UIADD3 UR16, UPT, UPT, UR16, 0x6400, URZ ;  /* 0x0000640010107890 */ /* 0x000fe2000fffe0ff */
[----:B-1----:R-:W-:Y:S01]  /*1c70*/  SHF.L.U32 R2, R17, 0x1f, RZ ;  /* 0x0000001f11027819 */ /* 0x002fe200000006ff */
[----:B------:R-:W-:Y:S02]  /*1c80*/  UIADD3.X UR31, UPT, UPT, URZ, UR23, URZ, UP1, !UPT ;  /* 0x00000017ff1f7290 */ /* 0x000fe40008ffe4ff */
[----:B------:R-:W-:Y:S01]  /*1c90*/  UIADD3.X UR29, UPT, UPT, URZ, UR23, URZ, UP0, !UPT ;  /* 0x00000017ff1d7290 */ /* 0x000fe200087fe4ff */
[----:B------:R1:W1:Y:S01]  /*1ca0*/  SYNCS.PHASECHK.TRANS64.TRYWAIT P0, [UR8+0x50], R2 ;  /* 0x00005002ff0075a7 */ /* 0x0002620008001108 */
[----:B------:R-:W-:Y:S01]  /*1cb0*/  ULEA UR8, UR25, UR4, 0xe ;  /* 0x0000000419087291 */ /* 0x000fe2000f8e70ff */
[----:B------:R-:W-:Y:S01]  /*1cc0*/  UMOV UR26, 0x0 ;  /* 0x00000000001a7882 */ /* 0x000fe20000000000 */
[----:B------:R-:W-:-:S02]  /*1cd0*/  UMOV UR27, 0x10000000 ;  /* 0x10000000001b7882 */ /* 0x000fc40000000000 */
[----:B------:R-:W-:Y:S01]  /*1ce0*/  UIADD3 UR8, UPT, UPT, UR8, 0x10400, URZ ;  /* 0x0001040008087890 */ /* 0x000fe2000fffe0ff */
[----:B------:R-:W-:Y:S01]  /*1cf0*/  UMOV UR19, UR35 ;  /* 0x0000002300137c82 */ /* 0x000fe20008000000 */
[----:B------:R-:W-:Y:S01]  /*1d00*/  UMOV UR20, UR36 ;  /* 0x0000002400147c82 */ /* 0x000fe20008000000 */
[----:B------:R-:W-:Y:S01]  /*1d10*/  UMOV UR12, UR36 ;  /* 0x00000024000c7c82 */ /* 0x000fe20008000000 */
[----:B------:R-:W-:Y:S01]  /*1d20*/  UMOV UR9, UR17 ;  /* 0x0000001100097c82 */ /* 0x000fe20008000000 */
[----:B------:R-:W-:Y:S01]  /*1d30*/  UMOV UR10, UR18 ;  /* 0x00000012000a7c82 */ /* 0x000fe20008000000 */
[----:B------:R1:W-:Y:S01]  /*1d40*/  UTMALDG.3D [UR16], [UR30], desc[UR26] ;  /* 0x00001a101e0075b4 */ /* 0x0003e20008011000 */
[----:B------:R-:W-:Y:S01]  /*1d50*/  UIADD3 UR24, UPT, UPT, UR24, 0x1, URZ ;  /* 0x0000000118187890 */ /* 0x000fe2000fffe0ff */
[----:B------:R-:W-:-:S03]  /*1d60*/  UMOV UR25, UR6 ;  /* 0x0000000600197c82 */ /* 0x000fc60008000000 */
[----:B------:R-:W-:Y:S01]  /*1d70*/  UISETP.NE.AND UP0, UPT, UR24, UR21, UPT ;  /* 0x000000151800728c */ /* 0x000fe2000bf05270 */
[----:B------:R1:W-:Y:S08]  /*1d80*/  UTMALDG.3D [UR8], [UR28], desc[UR26] ;  /* 0x00001a081c0075b4 */ /* 0x0003f00008011000 */
[----:B------:R-:W-:Y:S05]  /*1d90*/  BRA.U UP0, `(.L_x_32) ;  /* 0xfffffffd005c7547 */ /* 0x000fea000b83ffff */
.L_x_27:
[C---:B-1----:R-:W-:Y:S01]  /*1da0*/  LEA R2, R16.reuse, UR4, 0x3 ;  /* 0x0000000410027c11 */ /* 0x042fe2000f8e18ff */
[----:B------:R-:W-:Y:S01]  /*1db0*/  NOP ;  /* 0x0000000000007918 */ /* 0x000fe20000000000 */
[----:B--2---:R-:W-:Y:S02]  /*1dc0*/  SHF.L.U32 R3, R13, 0x1f, RZ ;  /* 0x0000001f0d037819 */ /* 0x004fe400000006ff */
[----:B------:R-:W-:Y:S02]  /*1dd0*/  LEA R4, R16, UR4, 0x4 ;  /* 0x0000000410047c11 */ /* 0x000fe4000f8e20ff */
[----:B------:R-:W1:Y:S02]  /*1de0*/  SYNCS.PHASECHK.TRANS64.TRYWAIT P0, [R2+URZ+0xf0], R3 ;  /* 0x0000f003020075a7 */ /* 0x000e6400080011ff */
[----:B-1----:R-:W-:Y:S05]  /*1df0*/  @!P0 BRA `(.L_x_33) ;  /* 0x00000074009c8947 */ /* 0x002fea0003800000 */
.L_x_135:
[----:B------:R-:W2:Y:S01]  /*1e00*/  LDS.128 R4, [R4+0x180] ;  /* 0x0001800004047984 */ /* 0x000ea20000000c00 */
[----:B---3--:R-:W-:Y:S01]  /*1e10*/  ISETP.GE.AND P0, PT, R40, 0x1, PT ;  /* 0x000000012800780c */ /* 0x008fe20003f06270 */
[----:B-1----:R-:W-:Y:S01]  /*1e20*/  VIADD R2, R2, 0x100 ;  /* 0x0000010002027836 */ /* 0x002fe20000000000 */
[----:B------:R-:W-:Y:S01]  /*1e30*/  @!PT LDS RZ, [RZ] ;  /* 0x00000000fffff984 */ /* 0x000fe20000000800 */
[----:B------:R-:W-:Y:S01]  /*1e40*/  @!PT LDS RZ, [RZ] ;  /* 0x00000000fffff984 */ /* 0x000fe20000000800 */
[----:B------:R-:W-:Y:S01]  /*1e50*/  @!PT LDS RZ, [RZ] ;  /* 0x00000000fffff984 */ /* 0x000fe20000000800 */
[----:B------:R-:W-:Y:S01]  /*1e60*/  @!PT LDS RZ, [RZ] ;  /* 0x00000000fffff984 */ /* 0x000fe20000000800 */
[----:B------:R1:W-:Y:S06]  /*1e70*/  MEMBAR.ALL.CTA ;  /* 0x0000000000007992 */ /* 0x0003ec0000008000 */
[----:B-1----:R-:W1:Y:S01]  /*1e80*/  FENCE.VIEW.ASYNC.S ;  /* 0x00000000000073c6 */ /* 0x002e620000000000 */
[----:B------:R-:W-:-:S04]  /*1e90*/  PRMT R2, RZ, 0x654, R2 ;  /* 0x00000654ff027816 */ /* 0x000fc80000000002 */
[----:B-1----:R1:W-:Y:S01]  /*1ea0*/  SYNCS.ARRIVE.TRANS64.RED.A1T0 RZ, [R2+URZ], RZ ;  /* 0x000000ff02ff79a7 */ /* 0x0023e200081004ff */
[----:B--2---:R-:W-:-:S13]  /*1eb0*/  LOP3.LUT P2, RZ, R6, 0x1, RZ, 0xc0, !PT ;  /* 0x0000000106ff7812 */ /* 0x004fda000784c0ff */
[----:B------:R-:W-:Y:S01]  /*1ec0*/  @P2 SHF.R.U32.HI R3, RZ, 0x10, R5 ;  /* 0x00000010ff032819 */ /* 0x000fe20000011605 */
[----:B------:R-:W-:Y:S01]  /*1ed0*/  VOTEU.ANY UP0, P2 ;  /* 0x0000000000ff7886 */ /* 0x000fe20001000100 */
[----:B------:R-:W-:Y:S02]  /*1ee0*/  @P2 MOV R10, R4 ;  /* 0x00000004000a2202 */ /* 0x000fe40000000f00 */
[----:B------:R-:W-:Y:S02]  /*1ef0*/  @P2 R2UR.BROADCAST UR8, R3 ;  /* 0x00000000030822ca */ /* 0x000fe400008e0000 */
[----:B------:R-:W-:-:S11]  /*1f00*/  @P2 LOP3.LUT R9, R5, 0xffff, RZ, 0xc0, !PT ;  /* 0x0000ffff05092812 */ /* 0x000fd600078ec0ff */
[----:B------:R-:W-:Y:S01]  /*1f10*/  @UP0 UMOV UR36, UR8 ;  /* 0x0000000800240c82 */ /* 0x000fe20008000000 */
[----:B-1----:R-:W-:Y:S05]  /*1f20*/  @!P0 BRA `(.L_x_34) ;  /* 0x0000000000b88947 */ /* 0x002fea0003800000 */
[----:B------:R-:W4:Y:S01]  /*1f30*/  LDC.64 R4, c[0x0][0xb18] ;  /* 0x0002c600ff047b82 */ /* 0x000f220000000a00 */
[----:B------:R-:W-:-:S07]  /*1f40*/  ISETP.NE.AND P3, PT, R40, 0x1, PT ;  /* 0x000000012800780c */ /* 0x000fce0003f65270 */
[----:B------:R-:W1:Y:S08]  /*1f50*/  LDC.64 R6, c[0x0][0xb10] ;  /* 0x0002c400ff067b82 */ /* 0x000e700000000a00 */
[----:B------:R-:W2:Y:S08]  /*1f60*/  LDC R14, c[0x0][0xb20] ;  /* 0x0002c800ff0e7b82 */ /* 0x000eb00000000800 */
[----:B------:R-:W3:Y:S01]  /*1f70*/  LDC R15, c[0x0][0xb0c] ;  /* 0x0002c300ff0f7b82 */ /* 0x000ee20000000800 */
[----:B----4-:R-:W-:Y:S01]  /*1f80*/  IMAD.HI.U32 R19, R0, R5, RZ ;  /* 0x0000000500137227 */ /* 0x010fe200078e00ff */
[----:B------:R-:W-:-:S03]  /*1f90*/  ISETP.NE.AND P0, PT, R4, 0x1, PT ;  /* 0x000000010400780c */ /* 0x000fc60003f05270 */
[----:B------:R-:W-:-:S03]  /*1fa0*/  IMAD.HI.U32 R5, R9, R5, RZ ;  /* 0x0000000509057227 */ /* 0x000fc600078e00ff */
[----:B------:R-:W4:Y:S01]  /*1fb0*/  LDC.64 R2, c[0x0][0xb28] ;  /* 0x0002ca00ff027b82 */ /* 0x000f220000000a00 */
[----:B-1----:R-:W-:-:S04]  /*1fc0*/  IMAD.HI.U32 R20, R8, R6, RZ ;  /* 0x0000000608147227 */ /* 0x002fc800078e00ff */
[----:B------:R-:W-:Y:S01]  /*1fd0*/  IMAD.HI.U32 R21, R10, R6, RZ ;  /* 0x000000060a157227 */ /* 0x000fe200078e00ff */
[----:B------:R-:W-:Y:S02]  /*1fe0*/  SHF.R.U32.HI R20, RZ, R7, R20 ;  /* 0x00000007ff147219 */ /* 0x000fe40000011614 */
[-C--:B--2---:R-:W-:Y:S02]  /*1ff0*/  SHF.R.U32.HI R19, RZ, R14.reuse, R19 ;  /* 0x0000000eff137219 */ /* 0x084fe40000011613 */
[----:B------:R-:W-:Y:S02]  /*2000*/  SHF.R.U32.HI R5, RZ, R14, R5 ;  /* 0x0000000eff057219 */ /* 0x000fe40000011605 */
[----:B------:R-:W-:Y:S02]  /*2010*/  SEL R19, R0, R19, !P0 ;  /* 0x0000001300137207 */ /* 0x000fe40004000000 */
[----:B------:R-:W-:Y:S02]  /*2020*/  SHF.R.U32.HI R21, RZ, R7, R21 ;  /* 0x00000007ff157219 */ /* 0x000fe40000011615 */
[----:B---3--:R-:W-:-:S02]  /*2030*/  ISETP.NE.AND P1, PT, R15, 0x1, PT ;  /* 0x000000010f00780c */ /* 0x008fc40003f25270 */
[----:B------:R-:W-:Y:S02]  /*2040*/  SEL R5, R9, R5, !P0 ;  /* 0x0000000509057207 */ /* 0x000fe40004000000 */
[----:B------:R-:W-:Y:S02]  /*2050*/  SEL R20, R8, R20, !P1 ;  /* 0x0000001408147207 */ /* 0x000fe40004800000 */
[----:B------:R-:W-:Y:S01]  /*2060*/  SEL R21, R10, R21, !P1 ;  /* 0x000000150a157207 */ /* 0x000fe20004800000 */
[----:B----4-:R-:W-:-:S04]  /*2070*/  IMAD.HI.U32 R18, R19, R2, RZ ;  /* 0x0000000213127227 */ /* 0x010fc800078e00ff */
        /* <DEDUP_REMOVED lines=10> */
[----:B------:R-:W-:-:S04]  /*2120*/  @!P0 IMAD.HI.U32 R7, R21, R2, RZ ;  /* 0x0000000215078227 */ /* 0x000fc800078e00ff */
[----:B------:R-:W-:Y:S01]  /*2130*/  IMAD.MOV R2, RZ, RZ, -R6 ;  /* 0x000000ffff027224 */ /* 0x000fe200078e0a06 */
[----:B------:R-:W-:Y:S02]  /*2140*/  @!P0 SHF.R.U32.HI R3, RZ, R3, R7 ;  /* 0x00000003ff038219 */ /* 0x000fe40000011607 */
[----:B------:R-:W-:Y:S01]  /*2150*/  IADD3 R7, PT, PT, -R5, RZ, RZ ;  /* 0x000000ff05077210 */ /* 0x000fe20007ffe1ff */
[----:B------:R-:W-:Y:S01]  /*2160*/  IMAD R2, R40, R2, R5 ;  /* 0x0000000228027224 */ /* 0x000fe200078e0205 */
        /* <DEDUP_REMOVED lines=10> */
.L_x_34:
[----:B------:R-:W1:Y:S02]  /*2210*/  LDCU UR8, c[0x0][0xb30] ;  /* 0x00016600ff0877ac */ /* 0x000e640008000800 */
[----:B-1----:R-:W-:-:S09]  /*2220*/  UISETP.NE.AND UP0, UPT, UR8, 0x1, UPT ;  /* 0x000000010800788c */ /* 0x002fd2000bf05270 */
[----:B------:R-:W-:Y:S05]  /*2230*/  BRA.U UP0, `(.L_x_35) ;  /* 0x0000000100407547 */ /* 0x000fea000b800000 */
[----:B------:R-:W1:Y:S08]  /*2240*/  LDC.64 R4, c[0x0][0xb10] ;  /* 0x0002c400ff047b82 */ /* 0x000e700000000a00 */
[----:B------:R-:W2:Y:S08]  /*2250*/  LDC.64 R2, c[0x0][0xb18] ;  /* 0x0002c600ff027b82 */ /* 0x000eb00000000a00 */
[----:B------:R-:W3:Y:S08]  /*2260*/  LDC R6, c[0x0][0xb20] ;  /* 0x0002c800ff067b82 */ /* 0x000ef00000000800 */
[----:B------:R-:W4:Y:S01]  /*2270*/  LDC R7, c[0x0][0xb0c] ;  /* 0x0002c300ff077b82 */ /* 0x000f220000000800 */
[----:B-1----:R-:W-:-:S05]  /*2280*/  IMAD.HI.U32 R4, R10, R4, RZ ;  /* 0x000000040a047227 */ /* 0x002fca00078e00ff */
[----:B------:R-:W-:Y:S01]  /*2290*/  SHF.R.U32.HI R4, RZ, R5, R4 ;  /* 0x00000005ff047219 */ /* 0x000fe20000011604 */
[----:B--2---:R-:W-:Y:S01]  /*22a0*/  IMAD.HI.U32 R3, R9, R3, RZ ;  /* 0x0000000309037227 */ /* 0x004fe200078e00ff */
[----:B------:R-:W-:-:S04]  /*22b0*/  ISETP.NE.AND P0, PT, R2, 0x1, PT ;  /* 0x000000010200780c */ /* 0x000fc80003f05270 */
[----:B---3--:R-:W-:-:S04]  /*22c0*/  SHF.R.U32.HI R3, RZ, R6, R3 ;  /* 0x00000006ff037219 */ /* 0x008fc80000011603 */
[----:B------:R-:W-:Y:S02]  /*22d0*/  SEL R3, R9, R3, !P0 ;  /* 0x0000000309037207 */ /* 0x000fe40004000000 */
[----:B----4-:R-:W-:-:S04]  /*22e0*/  ISETP.NE.AND P1, PT, R7, 0x1, PT ;  /* 0x000000010700780c */ /* 0x010fc80003f25270 */
[----:B------:R-:W-:-:S05]  /*22f0*/  SEL R4, R10, R4, !P1 ;  /* 0x000000040a047207 */ /* 0x000fca0004800000 */
[----:B------:R-:W-:Y:S02]  /*2300*/  IMAD.IADD R5, R3, 0x1, -R4 ;  /* 0x0000000103057824 */ /* 0x000fe400078e0a04 */
[----:B------:R-:W-:Y:S02]  /*2310*/  IMAD.IADD R3, R4, 0x1, -R3 ;  /* 0x0000000104037824 */ /* 0x000fe400078e0a03 */
[----:B------:R-:W-:Y:S02]  /*2320*/  IMAD R10, R5, R7, R10 ;  /* 0x00000007050a7224 */ /* 0x000fe400078e020a */
[----:B------:R-:W-:-:S07]  /*2330*/  IMAD R9, R3, R2, R9 ;  /* 0x0000000203097224 */ /* 0x000fce00078e0209 */
.L_x_35:
[----:B------:R-:W-:Y:S01]  /*2340*/  VIADD R16, R16, 0x1 ;  /* 0x0000000110107836 */ /* 0x000fe20000000000 */
[----:B------:R-:W-:Y:S01]  /*2350*/  PLOP3.LUT P1, PT, PT, PT, PT, 0x80, 0x8 ;  /* 0x000000000008781c */ /* 0x000fe20003f2f070 */
[----:B------:R-:W-:Y:S02]  /*2360*/  IMAD.IADD R15, R10, 0x1, R95 ;  /* 0x000000010a0f7824 */ /* 0x000fe400078e025f */
[----:B------:R-:W-:Y:S01]  /*2370*/  IMAD.IADD R14, R9, 0x1, R94 ;  /* 0x00000001090e7824 */ /* 0x000fe200078e025e */
[----:B------:R-:W-:-:S04]  /*2380*/  ISETP.NE.AND P0, PT, R16, 0x2, PT ;  /* 0x000000021000780c */ /* 0x000fc80003f05270 */
[----:B------:R-:W-:Y:S02]  /*2390*/  SEL R2, RZ, 0x1, P0 ;  /* 0x00000001ff027807 */ /* 0x000fe40000000000 */
[----:B------:R-:W-:Y:S02]  /*23a0*/  SEL R16, R16, RZ, P0 ;  /* 0x000000ff10107207 */ /* 0x000fe40000000000 */
[----:B------:R-:W-:Y:S01]  /*23b0*/  LOP3.LUT R13, R13, R2, RZ, 0x3c, !PT ;  /* 0x000000020d0d7212 */ /* 0x000fe200078e3cff */
[----:B------:R-:W-:Y:S06]  /*23c0*/  @P2 BRA `(.L_x_36) ;  /* 0xfffffff000982947 */ /* 0x000fec000383ffff */
[----:B------:R-:W-:Y:S01]  /*23d0*/  UIADD3 UR4, UPT, UPT, UR4, 0x50, URZ ;  /* 0x0000005004047890 */ /* 0x000fe2000fffe0ff */
[----:B------:R-:W-:-:S03]  /*23e0*/  SHF.L.U32 R2, R17, 0x1f, RZ ;  /* 0x0000001f11027819 */ /* 0x000fc600000006ff */
[----:B------:R-:W-:-:S09]  /*23f0*/  ULEA UR5, UR6, UR4, 0x3 ;  /* 0x0000000406057291 */ /* 0x000fd2000f8e18ff */
[----:B------:R-:W1:Y:S02]  /*2400*/  SYNCS.PHASECHK.TRANS64.TRYWAIT P0, [UR5], R2 ;  /* 0x00000002ff0075a7 */ /* 0x000e640008001105 */
[----:B-1----:R-:W-:Y:S05]  /*2410*/  @!P0 BRA `(.L_x_37) ;  /* 0x0000007000288947 */ /* 0x002fea0003800000 */
.L_x_137:
[----:B------:R-:W-:-:S04]  /*2420*/  UIADD3 UR6, UPT, UPT, UR6, 0x1, URZ ;  /* 0x0000000106067890 */ /* 0x000fc8000fffe0ff */
[----:B------:R-:W-:-:S04]  /*2430*/  UISETP.NE.AND UP0, UPT, UR6, 0xa, UPT ;  /* 0x0000000a0600788c */ /* 0x000fc8000bf05270 */
[----:B------:R-:W-:Y:S02]  /*2440*/  USEL UR7, URZ, 0x1, UP0 ;  /* 0x00000001ff077887 */ /* 0x000fe40008000000 */
[----:B------:R-:W-:-:S04]  /*2450*/  USEL UR6, UR6, URZ, UP0 ;  /* 0x000000ff06067287 */ /* 0x000fc80008000000 */
[----:B------:R-:W-:Y:S01]  /*2460*/  ULEA UR5, UR6, UR4, 0x3 ;  /* 0x0000000406057291 */ /* 0x000fe2000f8e18ff */
[----:B-1----:R-:W-:-:S04]  /*2470*/  LOP3.LUT R2, R17, UR7, RZ, 0x3c, !PT ;  /* 0x0000000711027c12 */ /* 0x002fc8000f8e3cff */
[----:B------:R-:W-:-:S04]  /*2480*/  SHF.L.U32 R3, R2, 0x1f, RZ ;  /* 0x0000001f02037819 */ /* 0x000fc800000006ff */
[----:B------:R-:W1:Y:S02]  /*2490*/  SYNCS.PHASECHK.TRANS64.TRYWAIT P0, [UR5], R3 ;  /* 0x00000003ff0075a7 */ /* 0x000e640008001105 */
[----:B-1----:R-:W-:Y:S05]  /*24a0*/  @!P0 BRA `(.L_x_38) ;  /* 0x00000070001c8947 */ /* 0x002fea0003800000 */
.L_x_139:
[----:B------:R-:W-:-:S04]  /*24b0*/  UIADD3 UR6, UPT, UPT, UR6, 0x1, URZ ;  /* 0x0000000106067890 */ /* 0x000fc8000fffe0ff */
[----:B------:R-:W-:-:S04]  /*24c0*/  UISETP.NE.AND UP0, UPT, UR6, 0xa, UPT ;  /* 0x0000000a0600788c */ /* 0x000fc8000bf05270 */
[----:B------:R-:W-:Y:S02]  /*24d0*/  USEL UR7, URZ, 0x1, UP0 ;  /* 0x00000001ff077887 */ /* 0x000fe40008000000 */
[----:B------:R-:W-:-:S04]  /*24e0*/  USEL UR6, UR6, URZ, UP0 ;  /* 0x000000ff06067287 */ /* 0x000fc80008000000 */
[----:B------:R-:W-:Y:S01]  /*24f0*/  ULEA UR5, UR6, UR4, 0x3 ;  /* 0x0000000406057291 */ /* 0x000fe2000f8e18ff */
[----:B------:R-:W-:-:S04]  /*2500*/  LOP3.LUT R2, R2, UR7, RZ, 0x3c, !PT ;  /* 0x0000000702027c12 */ /* 0x000fc8000f8e3cff */
[----:B-1----:R-:W-:-:S04]  /*2510*/  SHF.L.U32 R3, R2, 0x1f, RZ ;  /* 0x0000001f02037819 */ /* 0x002fc800000006ff */
[----:B------:R-:W1:Y:S02]  /*2520*/  SYNCS.PHASECHK.TRANS64.TRYWAIT P0, [UR5], R3 ;  /* 0x00000003ff0075a7 */ /* 0x000e640008001105 */
[----:B-1----:R-:W-:Y:S05]  /*2530*/  @!P0 BRA `(.L_x_39) ;  /* 0x0000007000108947 */ /* 0x002fea0003800000 */
.L_x_141:
        /* <DEDUP_REMOVED lines=9> */
.L_x_143:
        /* <DEDUP_REMOVED lines=9> */
.L_x_145:
        /* <DEDUP_REMOVED lines=9> */
.L_x_147:
        /* <DEDUP_REMOVED lines=9> */
.L_x_149:
        /* <DEDUP_REMOVED lines=9> */
.L_x_151:
        /* <DEDUP_REMOVED lines=9> */
.L_x_153:
[----:B------:R-:W-:-:S04]  /*28a0*/  UIADD3 UR6, UPT, UPT, UR6, 0x1, URZ ;  /* 0x0000000106067890 */ /* 0x000fc8000fffe0ff */
[----:B------:R-:W-:-:S04]  /*28b0*/  UISETP.NE.AND UP0, UPT, UR6, 0xa, UPT ;  /* 0x0000000a0600788c */ /* 0x000fc8000bf05270 */
[----:B------:R-:W-:Y:S02]  /*28c0*/  USEL UR5, URZ, 0x1, UP0 ;  /* 0x00000001ff057887 */ /* 0x000fe40008000000 */
[----:B------:R-:W-:-:S04]  /*28d0*/  USEL UR6, UR6, URZ, UP0 ;  /* 0x000000ff06067287 */ /* 0x000fc80008000000 */
[----:B------:R-:W-:Y:S01]  /*28e0*/  ULEA UR6, UR6, UR4, 0x3 ;  /* 0x0000000406067291 */ /* 0x000fe2000f8e18ff */
[----:B------:R-:W-:-:S04]  /*28f0*/  LOP3.LUT R2, R2, UR5, RZ, 0x3c, !PT ;  /* 0x0000000502027c12 */ /* 0x000fc8000f8e3cff */
[----:B------:R-:W-:Y:S01]  /*2900*/  SHF.L.U32 R2, R2, 0x1f, RZ ;  /* 0x0000001f02027819 */ /* 0x000fe200000006ff */
[----:B-1--4-:R-:W-:-:S07]  /*2910*/  IMAD.U32 R0, RZ, RZ, UR6 ;  /* 0x00000006ff007e24 */ /* 0x012fce000f8e00ff */
.L_x_46:
[----:B-1----:R1:W2:Y:S02]  /*2920*/  SYNCS.PHASECHK.TRANS64.TRYWAIT P0, [R0+URZ], R2 ;  /* 0x00000002000075a7 */ /* 0x0022a400080011ff */
[----:B--2---:R-:W-:Y:S05]  /*2930*/  @!P0 NANOSLEEP.SYNCS 0x989680 ;  /* 0x009896800000895d */ /* 0x004fea0003900000 */
[----:B------:R-:W2:Y:S02]  /*2940*/  @!P0 SYNCS.PHASECHK.TRANS64 P0, [R0+URZ], R2 ;  /* 0x00000002000085a7 */ /* 0x000ea400080010ff */
[----:B--2---:R-:W-:Y:S05]  /*2950*/  @P0 EXIT ;  /* 0x000000000000094d */ /* 0x004fea0003800000 */
[----:B------:R-:W-:Y:S05]  /*2960*/  BRA `(.L_x_46) ;  /* 0xfffffffc00ec7947 */ /* 0x000fea000383ffff */
.L_x_18:
[----:B------:R-:W-:-:S04]  /*2970*/  UISETP.NE.AND UP1, UPT, UR37, URZ, UPT ;  /* 0x000000ff2500728c */ /* 0x000fc8000bf25270 */
[----:B------:R-:W-:-:S09]  /*2980*/  UISETP.NE.OR UP1, UPT, UR8, 0x1, UP1 ;  /* 0x000000010800788c */ /* 0x000fd20008f25670 */
[----:B------:R-:W-:Y:S05]  /*2990*/  BRA.U UP1, `(.L_x_47) ;  /* 0x0000000501487547 */ /* 0x000fea000b800000 */
[----:B------:R-:W-:Y:S01]  /*29a0*/  ISETP.NE.AND P2, PT, R2, RZ, PT ;  /* 0x000000ff0200720c */ /* 0x000fe20003f45270 */
[----:B------:R-:W-:Y:S01]  /*29b0*/  IMAD.MOV.U32 R12, RZ, RZ, 0x1 ;  /* 0x00000001ff0c7424 */ /* 0x000fe200078e00ff */
[----:B------:R-:W-:Y:S02]  /*29c0*/  CS2R R10, SRZ ;  /* 0x00000000000a7805 */ /* 0x000fe4000001ff00 */
[----:B------:R-:W-:Y:S01]  /*29d0*/  CS2R R8, SRZ ;  /* 0x0000000000087805 */ /* 0x000fe2000001ff00 */
[----:B------:R-:W-:Y:S01]  /*29e0*/  UMOV UR4, 0x400 ;  /* 0x0000040000047882 */ /* 0x000fe20000000000 */
[----:B------:R-:W-:Y:S01]  /*29f0*/  UMOV UR6, URZ ;  /* 0x000000ff00067c82 */ /* 0x000fe20008000000 */
[----:B------:R-:W-:-:S12]  /*2a00*/  ULEA UR37, UR37, UR4, 0x18 ;  /* 0x0000000425257291 */ /* 0x000fd8000f8ec0ff */
.L_x_51:
[----:B------:R-:W-:Y:S02]  /*2a10*/  LEA R0, R8, UR37, 0x3 ;  /* 0x0000002508007c11 */ /* 0x000fe4000f8e18ff */
[----:B------:R-:W-:-:S03]  /*2a20*/  SHF.L.U32 R4, R9, 0x1f, RZ ;  /* 0x0000001f09047819 */ /* 0x000fc600000006ff */
[----:B------:R-:W-:Y:S01]  /*2a30*/  VIADD R5, R0, 0x160 ;  /* 0x0000016000057836 */ /* 0x000fe20000000000 */
[----:B------:R-:W1:Y:S02]  /*2a40*/  SYNCS.PHASECHK.TRANS64.TRYWAIT P0, [R0+URZ+0x150], R4 ;  /* 0x00015004000075a7 */ /* 0x000e6400080011ff */
[----:B-1----:R-:W-:Y:S05]  /*2a50*/  @!P0 BRA `(.L_x_48) ;  /* 0x0000006c00708947 */ /* 0x002fea0003800000 */
.L_x_154:
[----:B------:R-:W-:Y:S01]  /*2a60*/  ULEA UR5, UR6, UR37, 0x3 ;  /* 0x0000002506057291 */ /* 0x000fe2000f8e18ff */
[----:B-1----:R-:W-:Y:S01]  /*2a70*/  PRMT R0, RZ, 0x654, R5 ;  /* 0x00000654ff007816 */ /* 0x002fe20000000005 */
[----:B------:R-:W-:Y:S01]  /*2a80*/  @!P2 IMAD.MOV.U32 R4, RZ, RZ, 0x10 ;  /* 0x00000010ff04a424 */ /* 0x000fe200078e00ff */
[----:B------:R-:W-:Y:S01]  /*2a90*/  SHF.L.U32 R5, R12, 0x1f, RZ ;  /* 0x0000001f0c057819 */ /* 0x000fe200000006ff */
[----:B------:R-:W-:Y:S01]  /*2aa0*/  UIADD3 UR4, UPT, UPT, UR5, 0xf0, URZ ;  /* 0x000000f005047890 */ /* 0x000fe2000fffe0ff */
[----:B------:R1:W-:Y:S05]  /*2ab0*/  SYNCS.ARRIVE.TRANS64.RED.A1T0 RZ, [R0+URZ], RZ ;  /* 0x000000ff00ff79a7 */ /* 0x0003ea00081004ff */
[----:B------:R-:W-:Y:S01]  /*2ac0*/  IMAD.U32 R6, RZ, RZ, UR4 ;  /* 0x00000004ff067e24 */ /* 0x000fe2000f8e00ff */
[----:B------:R-:W2:Y:S04]  /*2ad0*/  SYNCS.PHASECHK.TRANS64.TRYWAIT P0, [UR5+0x100], R5 ;  /* 0x00010005ff0075a7 */ /* 0x000ea80008001105 */
[----:B------:R-:W-:Y:S01]  /*2ae0*/  PRMT R6, R2, 0x654, R6 ;  /* 0x0000065402067816 */ /* 0x000fe20000000006 */
[----:B-12---:R-:W-:Y:S06]  /*2af0*/  @!P0 BRA `(.L_x_49) ;  /* 0x0000006c005c8947 */ /* 0x006fec0003800000 */
.L_x_156:
[----:B------:R-:W-:Y:S01]  /*2b00*/  ULEA UR4, UR6, UR37, 0x4 ;  /* 0x0000002506047291 */ /* 0x000fe2000f8e20ff */
[----:B------:R-:W-:Y:S01]  /*2b10*/  SEL R3, R6, R3, !P2 ;  /* 0x0000000306037207 */ /* 0x000fe20005000000 */
[----:B------:R-:W-:Y:S01]  /*2b20*/  UIADD3 UR5, UPT, UPT, UR5, 0xf0, URZ ;  /* 0x000000f005057890 */ /* 0x000fe2000fffe0ff */
[----:B-1----:R-:W-:Y:S01]  /*2b30*/  LEA R0, R11, UR37, 0x3 ;  /* 0x000000250b007c11 */ /* 0x002fe2000f8e18ff */
[----:B------:R-:W-:Y:S01]  /*2b40*/  UIADD3 UR4, UPT, UPT, UR4, 0x180, URZ ;  /* 0x0000018004047890 */ /* 0x000fe2000fffe0ff */
[----:B------:R1:W-:Y:S01]  /*2b50*/  @!P2 SYNCS.ARRIVE.TRANS64.RED RZ, [R3+URZ], R4 ;  /* 0x0000000403ffa9a7 */ /* 0x0003e200080004ff */
[----:B------:R-:W-:Y:S01]  /*2b60*/  UIADD3 UR6, UPT, UPT, UR6, 0x1, URZ ;  /* 0x0000000106067890 */ /* 0x000fe2000fffe0ff */
[----:B------:R-:W-:-:S03]  /*2b70*/  VIADD R8, R8, 0x1 ;  /* 0x0000000108087836 */ /* 0x000fc60000000000 */
[----:B------:R-:W-:Y:S02]  /*2b80*/  UISETP.NE.AND UP0, UPT, UR6, 0x2, UPT ;  /* 0x000000020600788c */ /* 0x000fe4000bf05270 */
[----:B------:R-:W-:Y:S01]  /*2b90*/  ISETP.NE.AND P0, PT, R8, 0x2, PT ;  /* 0x000000020800780c */ /* 0x000fe20003f05270 */
[----:B------:R-:W-:Y:S06]  /*2ba0*/  UGETNEXTWORKID.BROADCAST [UR4], [UR5] ;  /* 0x00000000040073ca */ /* 0x000fec0008000100 */
[----:B------:R-:W-:Y:S02]  /*2bb0*/  USEL UR4, URZ, 0x1, UP0 ;  /* 0x00000001ff047887 */ /* 0x000fe40008000000 */
[----:B------:R-:W-:-:S04]  /*2bc0*/  USEL UR6, UR6, URZ, UP0 ;  /* 0x000000ff06067287 */ /* 0x000fc80008000000 */
[----:B------:R-:W-:Y:S02]  /*2bd0*/  LOP3.LUT R12, R12, UR4, RZ, 0x3c, !PT ;  /* 0x000000040c0c7c12 */ /* 0x000fe4000f8e3cff */
[----:B-1----:R-:W-:-:S04]  /*2be0*/  SHF.L.U32 R4, R10, 0x1f, RZ ;  /* 0x0000001f0a047819 */ /* 0x002fc800000006ff */
[----:B------:R-:W1:Y:S02]  /*2bf0*/  SYNCS.PHASECHK.TRANS64.TRYWAIT P1, [R0+URZ+0xf0], R4 ;  /* 0x0000f004000075a7 */ /* 0x000e6400080211ff */
[----:B-1----:R-:W-:Y:S05]  /*2c00*/  @!P1 BRA `(.L_x_50) ;  /* 0x0000006c00309947 */ /* 0x002fea0003800000 */
.L_x_157:
[C---:B-1----:R-:W-:Y:S01]  /*2c10*/  LEA R4, R11.reuse, UR37, 0x4 ;  /* 0x000000250b047c11 */ /* 0x042fe2000f8e20ff */
[----:B------:R-:W-:Y:S01]  /*2c20*/  VIADD R0, R0, 0x100 ;  /* 0x0000010000007836 */ /* 0x000fe20000000000 */
[----:B------:R-:W-:Y:S01]  /*2c30*/  SEL R8, R8, RZ, P0 ;  /* 0x000000ff08087207 */ /* 0x000fe20000000000 */
[----:B------:R-:W-:-:S03]  /*2c40*/  VIADD R11, R11, 0x1 ;  /* 0x000000010b0b7836 */ /* 0x000fc60000000000 */
[----:B------:R-:W1:Y:S01]  /*2c50*/  LDS.128 R4, [R4+0x180] ;  /* 0x0001800004047984 */ /* 0x000e620000000c00 */
[----:B------:R-:W-:Y:S02]  /*2c60*/  PRMT R0, RZ, 0x654, R0 ;  /* 0x00000654ff007816 */ /* 0x000fe40000000000 */
[C---:B------:R-:W-:Y:S01]  /*2c70*/  ISETP.NE.AND P1, PT, R11.reuse, 0x2, PT ;  /* 0x000000020b00780c */ /* 0x040fe20003f25270 */
[----:B------:R-:W-:Y:S01]  /*2c80*/  @!PT LDS RZ, [RZ] ;  /* 0x00000000fffff984 */ /* 0x000fe20000000800 */
[----:B------:R-:W-:Y:S01]  /*2c90*/  @!PT LDS RZ, [RZ] ;  /* 0x00000000fffff984 */ /* 0x000fe20000000800 */
[----:B------:R-:W-:Y:S01]  /*2ca0*/  @!PT LDS RZ, [RZ] ;  /* 0x00000000fffff984 */ /* 0x000fe20000000800 */
[----:B------:R-:W-:Y:S01]  /*2cb0*/  @!PT LDS RZ, [RZ] ;  /* 0x00000000fffff984 */ /* 0x000fe20000000800 */
[----:B------:R2:W-:Y:S06]  /*2cc0*/  MEMBAR.ALL.CTA ;  /* 0x0000000000007992 */ /* 0x0005ec0000008000 */
[----:B--2---:R-:W2:Y:S01]  /*2cd0*/  FENCE.VIEW.ASYNC.S ;  /* 0x00000000000073c6 */ /* 0x004ea20000000000 */
[----:B------:R-:W-:Y:S01]  /*2ce0*/  SEL R11, R11, RZ, P1 ;  /* 0x000000ff0b0b7207 */ /* 0x000fe20000800000 */
[----:B--2---:R2:W-:Y:S01]  /*2cf0*/  SYNCS.ARRIVE.TRANS64.RED.A1T0 RZ, [R0+URZ], RZ ;  /* 0x000000ff00ff79a7 */ /* 0x0045e200081004ff */
[----:B-1----:R-:W-:-:S02]  /*2d00*/  LOP3.LUT P3, RZ, R6, 0x1, RZ, 0xc0, !PT ;  /* 0x0000000106ff7812 */ /* 0x002fc4000786c0ff */
[----:B------:R-:W-:-:S04]  /*2d10*/  SEL R4, RZ, 0x1, P1 ;  /* 0x00000001ff047807 */ /* 0x000fc80000800000 */
[----:B------:R-:W-:Y:S02]  /*2d20*/  LOP3.LUT R10, R10, R4, RZ, 0x3c, !PT ;  /* 0x000000040a0a7212 */ /* 0x000fe400078e3cff */
[----:B--2---:R-:W-:-:S04]  /*2d30*/  SEL R0, RZ, 0x1, P0 ;  /* 0x00000001ff007807 */ /* 0x004fc80000000000 */
[----:B------:R-:W-:Y:S01]  /*2d40*/  LOP3.LUT R9, R9, R0, RZ, 0x3c, !PT ;  /* 0x0000000009097212 */ /* 0x000fe200078e3cff */
[----:B------:R-:W-:Y:S06]  /*2d50*/  @P3 BRA `(.L_x_51) ;  /* 0xfffffffc002c3947 */ /* 0x000fec000383ffff */
[----:B------:R-:W-:Y:S01]  /*2d60*/  ULEA UR5, UR6, UR37, 0x3 ;  /* 0x0000002506057291 */ /* 0x000fe2000f8e18ff */
[----:B------:R-:W-:-:S08]  /*2d70*/  SHF.L.U32 R2, R12, 0x1f, RZ ;  /* 0x0000001f0c027819 */ /* 0x000fd000000006ff */
[----:B------:R-:W1:Y:S02]  /*2d80*/  SYNCS.PHASECHK.TRANS64 P0, [UR5+0x100], R2 ;  /* 0x00010002ff0075a7 */ /* 0x000e640008001005 */
[----:B-1----:R-:W-:Y:S05]  /*2d90*/  @P0 BRA `(.L_x_52) ;  /* 0x0000000000080947 */ /* 0x002fea0003800000 */
[----:B------:R-:W1:Y:S02]  /*2da0*/  SYNCS.PHASECHK.TRANS64.TRYWAIT P0, [UR5+0x100], R2 ;  /* 0x00010002ff0075a7 */ /* 0x000e640008001105 */
[----:B-1----:R-:W-:Y:S05]  /*2db0*/  @!P0 BRA `(.L_x_53) ;  /* 0x0000006800d88947 */ /* 0x002fea0003800000 */
.L_x_52:
[----:B------:R-:W-:-:S04]  /*2dc0*/  UIADD3 UR4, UPT, UPT, UR6, 0x1, URZ ;  /* 0x0000000106047890 */ /* 0x000fc8000fffe0ff */
[----:B------:R-:W-:-:S04]  /*2dd0*/  UISETP.NE.AND UP0, UPT, UR4, 0x2, UPT ;  /* 0x000000020400788c */ /* 0x000fc8000bf05270 */
[----:B------:R-:W-:Y:S02]  /*2de0*/  USEL UR7, URZ, 0x1, UP0 ;  /* 0x00000001ff077887 */ /* 0x000fe40008000000 */
[----:B------:R-:W-:-:S04]  /*2df0*/  USEL UR4, UR4, URZ, UP0 ;  /* 0x000000ff04047287 */ /* 0x000fc80008000000 */
[----:B------:R-:W-:Y:S01]  /*2e00*/  ULEA UR4, UR4, UR37, 0x3 ;  /* 0x0000002504047291 */ /* 0x000fe2000f8e18ff */
[----:B-1----:R-:W-:-:S04]  /*2e10*/  LOP3.LUT R2, R12, UR7, RZ, 0x3c, !PT ;  /* 0x000000070c027c12 */ /* 0x002fc8000f8e3cff */
[----:B------:R-:W-:-:S04]  /*2e20*/  SHF.L.U32 R0, R2, 0x1f, RZ ;  /* 0x0000001f02007819 */ /* 0x000fc800000006ff */
[----:B------:R-:W1:Y:S02]  /*2e30*/  SYNCS.PHASECHK.TRANS64 P0, [UR4+0x100], R0 ;  /* 0x00010000ff0075a7 */ /* 0x000e640008001004 */
[----:B-1----:R-:W-:Y:S05]  /*2e40*/  @P0 EXIT ;  /* 0x000000000000094d */ /* 0x002fea0003800000 */
[----:B------:R-:W-:Y:S02]  /*2e50*/  SHF.L.U32 R2, R2, 0x1f, RZ ;  /* 0x0000001f02027819 */ /* 0x000fe400000006ff */
[----:B------:R-:W-:-:S07]  /*2e60*/  MOV R0, UR4 ;  /* 0x0000000400007c02 */ /* 0x000fce0008000f00 */
.L_x_54:
[----:B-1----:R1:W2:Y:S02]  /*2e70*/  SYNCS.PHASECHK.TRANS64.TRYWAIT P0, [R0+URZ+0x100], R2 ;  /* 0x00010002000075a7 */ /* 0x0022a400080011ff */
[----:B--2---:R-:W-:Y:S05]  /*2e80*/  @!P0 NANOSLEEP.SYNCS 0x989680 ;  /* 0x009896800000895d */ /* 0x004fea0003900000 */
[----:B------:R-:W2:Y:S02]  /*2e90*/  @!P0 SYNCS.PHASECHK.TRANS64 P0, [R0+URZ+0x100], R2 ;  /* 0x00010002000085a7 */ /* 0x000ea400080010ff */
[----:B--2---:R-:W-:Y:S05]  /*2ea0*/  @P0 EXIT ;  /* 0x000000000000094d */ /* 0x004fea0003800000 */
[----:B------:R-:W-:Y:S05]  /*2eb0*/  BRA `(.L_x_54) ;  /* 0xfffffffc00ec7947 */ /* 0x000fea000383ffff */
.L_x_47:
[----:B------:R-:W-:-:S09]  /*2ec0*/  UISETP.NE.AND UP1, UPT, UR8, URZ, UPT ;  /* 0x000000ff0800728c */ /* 0x000fd2000bf25270 */
[----:B------:R-:W-:Y:S05]  /*2ed0*/  BRA.U UP1, `(.L_x_55) ;  /* 0x0000000d01947547 */ /* 0x000fea000b800000 */
[----:B------:R-:W-:Y:S01]  /*2ee0*/  UMOV UR4, 0x40 ;  /* 0x0000004000047882 */ /* 0x000fe20000000000 */
[----:B------:R-:W-:Y:S01]  /*2ef0*/  NOP ;  /* 0x0000000000007918 */ /* 0x000fe20000000000 */
[----:B------:R-:W-:Y:S01]  /*2f00*/  ULEA UR4, UR37, UR4, 0x18 ;  /* 0x0000000425047291 */ /* 0x000fe2000f8ec0ff */
[----:B------:R-:W-:Y:S02]  /*2f10*/  UMOV UR5, 0x400 ;  /* 0x0000040000057882 */ /* 0x000fe40000000000 */
[----:B------:R-:W-:-:S06]  /*2f20*/  ULEA UR37, UR37, UR5, 0x18 ;  /* 0x0000000525257291 */ /* 0x000fcc000f8ec0ff */
[----:B------:R-:W1:Y:S02]  /*2f30*/  LDS.U8 R0, [UR4+0x1c] ;  /* 0x00001c04ff007984 */ /* 0x000e640008000000 */
[----:B-1----:R-:W-:-:S13]  /*2f40*/  ISETP.NE.AND P0, PT, R0, RZ, PT ;  /* 0x000000ff0000720c */ /* 0x002fda0003f05270 */
[----:B------:R-:W-:Y:S05]  /*2f50*/  @P0 BRA `(.L_x_56) ;  /* 0x0000000000580947 */ /* 0x000fea0003800000 */
[----:B------:R-:W-:-:S13]  /*2f60*/  ELECT P0, URZ, PT ;  /* 0x0000000000ff782f */ /* 0x000fda0003800000 */
[----:B------:R-:W-:Y:S05]  /*2f70*/  @!P0 BRA `(.L_x_57) ;  /* 0x0000000000608947 */ /* 0x000fea0003800000 */
[----:B------:R-:W-:Y:S01]  /*2f80*/  UMOV UR5, 0x10 ;  /* 0x0000001000057882 */ /* 0x000fe20000000000 */
[----:B------:R-:W-:Y:S01]  /*2f90*/  HFMA2 R0, -RZ, RZ, 0, 5.9604644775390625e-08 ;  /* 0x00000001ff007431 */ /* 0x000fe200000001ff */
[----:B------:R-:W-:-:S03]  /*2fa0*/  MOV R2, 0xffff ;  /* 0x0000ffff00027802 */ /* 0x000fc60000000f00 */
[----:B------:R-:W-:Y:S04]  /*2fb0*/  DEPBAR.LE SB1, 0x36 ;  /* 0x00009d800000791a */ /* 0x000fe80000000000 */
[----:B------:R-:W1:Y:S02]  /*2fc0*/  UTCATOMSWS.FIND_AND_SET.ALIGN UP0, UR5, UR5 ;  /* 0x00000005000575e3 */ /* 0x000e640008000800 */
[----:B-1----:R-:W-:Y:S01]  /*2fd0*/  MOV R3, UR5 ;  /* 0x0000000500037c02 */ /* 0x002fe20008000f00 */
[----:B------:R-:W-:Y:S06]  /*2fe0*/  BRA.U UP0, `(.L_x_58) ;  /* 0x0000000100187547 */ /* 0x000fec000b800000 */
.L_x_59:
[----:B------:R-:W-:Y:S05]  /*2ff0*/  NANOSLEEP 0x64 ;  /* 0x000000640000795d */ /* 0x000fea0003800000 */
[----:B------:R-:W-:-:S05]  /*3000*/  UMOV UR5, 0x10 ;  /* 0x0000001000057882 */ /* 0x000fca0000000000 */
[----:B------:R-:W-:Y:S04]  /*3010*/  DEPBAR.LE SB1, 0x36 ;  /* 0x00009d800000791a */ /* 0x000fe80000000000 */
[----:B------:R-:W1:Y:S02]  /*3020*/  UTCATOMSWS.FIND_AND_SET.ALIGN UP0, UR5, UR5 ;  /* 0x00000005000575e3 */ /* 0x000e640008000800 */
[----:B-1----:R-:W-:Y:S01]  /*3030*/  MOV R3, UR5 ;  /* 0x0000000500037c02 */ /* 0x002fe20008000f00 */
[----:B------:R-:W-:Y:S05]  /*3040*/  BRA.U !UP0, `(.L_x_59) ;  /* 0xfffffffd08e87547 */ /* 0x000fea000b83ffff */
.L_x_58:
[-C--:B------:R-:W-:Y:S02]  /*3050*/  SHF.L.U32 R2, R2, R3.reuse, RZ ;  /* 0x0000000302027219 */ /* 0x080fe400000006ff */
[----:B------:R-:W-:Y:S01]  /*3060*/  SHF.L.U32 R0, R0, R3, RZ ;  /* 0x0000000300007219 */ /* 0x000fe200000006ff */
[----:B------:R-:W-:Y:S02]  /*3070*/  IMAD.SHL.U32 R3, R3, 0x20, RZ ;  /* 0x0000002003037824 */ /* 0x000fe400078e00ff */
[----:B------:R1:W-:Y:S04]  /*3080*/  ATOMS.OR RZ, [UR4+0x14], R2 ;  /* 0x00001402ffff798c */ /* 0x0003e8000b000004 */
[----:B------:R1:W-:Y:S04]  /*3090*/  ATOMS.OR RZ, [UR4+0x18], R0 ;  /* 0x00001800ffff798c */ /* 0x0003e8000b000004 */
[----:B------:R1:W-:Y:S01]  /*30a0*/  STS [UR37+0x1a0], R3 ;  /* 0x0001a003ff007988 */ /* 0x0003e20008000825 */
[----:B------:R-:W-:Y:S05]  /*30b0*/  BRA `(.L_x_57) ;  /* 0x0000000000107947 */ /* 0x000fea0003800000 */
.L_x_56:
[----:B------:R-:W-:Y:S02]  /*30c0*/  MOV R0, 0xffffffff ;  /* 0xffffffff00007802 */ /* 0x000fe40000000f00 */
[----:B------:R-:W-:-:S03]  /*30d0*/  MOV R2, 0x3100 ;  /* 0x0000310000027802 */ /* 0x000fc60000000f00 */
[----:B------:R1:W-:Y:S04]  /*30e0*/  STS [UR37+0x1a0], R0 ;  /* 0x0001a000ff007988 */ /* 0x0003e80008000825 */
[----:B-1-3-5:R-:W-:Y:S05]  /*30f0*/  CALL.REL.NOINC `($__internal_1_$__cuda_sm10x_tcgen05_guardrail_trap_phase_invalid_during_alloc) ;  /* 0x00000070001c7944 */ /* 0x02afea0003c00000 */
.L_x_57:
[----:B------:R-:W-:Y:S05]  /*3100*/  WARPSYNC.ALL ;  /* 0x0000000000007948 */ /* 0x000fea0003800000 */
[----:B------:R-:W2:Y:S01]  /*3110*/  S2UR UR6, SR_CgaCtaId ;  /* 0x00000000000679c3 */ /* 0x000ea20000008800 */
[----:B------:R-:W-:Y:S01]  /*3120*/  UMOV UR4, 0x400 ;  /* 0x0000040000047882 */ /* 0x000fe20000000000 */
[----:B------:R-:W-:-:S06]  /*3130*/  NOP ;  /* 0x0000000000007918 */ /* 0x000fcc0000000000 */
[----:B------:R-:W-:Y:S06]  /*3140*/  BAR.ARV 0x6, 0xa0 ;  /* 0x0182800000007b1d */ /* 0x000fec0000002000 */
[----:B------:R-:W4:Y:S01]  /*3150*/  LDCU UR7, c[0x0][0x38c] ;  /* 0x00007180ff0777ac */ /* 0x000f220008000800 */
[----:B------:R-:W-:Y:S01]  /*3160*/  IMAD.MOV.U32 R11, RZ, RZ, 0x1 ;  /* 0x00000001ff0b7424 */ /* 0x000fe200078e00ff */
[----:B------:R-:W-:Y:S01]  /*3170*/  CS2R R8, SRZ ;  /* 0x0000000000087805 */ /* 0x000fe2000001ff00 */
[----:B------:R-:W-:Y:S01]  /*3180*/  IMAD.MOV.U32 R10, RZ, RZ, RZ ;  /* 0x000000ffff0a7224 */ /* 0x000fe200078e00ff */
[----:B------:R-:W-:Y:S01]  /*3190*/  UMOV UR18, URZ ;  /* 0x000000ff00127c82 */ /* 0x000fe20008000000 */
[----:B------:R-:W-:Y:S01]  /*31a0*/  UMOV UR17, URZ ;  /* 0x000000ff00117c82 */ /* 0x000fe20008000000 */
[----:B------:R-:W-:Y:S01]  /*31b0*/  UMOV UR22, 0x0 ;  /* 0x0000000000167882 */ /* 0x000fe20000000000 */
[----:B------:R-:W-:Y:S01]  /*31c0*/  UMOV UR23, 0x4400490 ;  /* 0x0440049000177882 */ /* 0x000fe20000000000 */
[----:B------:R-:W-:Y:S01]  /*31d0*/  UMOV UR20, 0x0 ;  /* 0x0000000000147882 */ /* 0x000fe20000000000 */
[----:B------:R-:W-:Y:S01]  /*31e0*/  UMOV UR21, 0x4400490 ;  /* 0x0440049000157882 */ /* 0x000fe20000000000 */
[----:B--2---:R-:W-:Y:S01]  /*31f0*/  ULEA UR6, UR6, UR4, 0x18 ;  /* 0x0000000406067291 */ /* 0x004fe2000f8ec0ff */
[----:B------:R-:W2:Y:S03]  /*3200*/  LDCU UR4, c[0x0][0x38c] ;  /* 0x00007180ff0477ac */ /* 0x000ea60008000800 */
[----:B------:R-:W-:-:S02]  /*3210*/  UIADD3 UR11, UPT, UPT, UR6, 0x6400, URZ ;  /* 0x00006400060b7890 */ /* 0x000fc4000fffe0ff */
[----:B----4-:R-:W-:-:S03]  /*3220*/  UIADD3 UR7, UPT, UPT, UR7, 0x3f, URZ ;  /* 0x0000003f07077890 */ /* 0x010fc6000fffe0ff */
[----:B-1----:R-:W1:Y:S01]  /*3230*/  LDS R0, [UR6+0x1a0] ;  /* 0x0001a006ff007984 */ /* 0x002e620008000800 */
[----:B------:R-:W-:Y:S02]  /*3240*/  UIADD3 UR12, UPT, UPT, UR6, 0x10400, URZ ;  /* 0x00010400060c7890 */ /* 0x000fe4000fffe0ff */
[----:B------:R-:W-:Y:S02]  /*3250*/  USHF.R.S32.HI UR5, URZ, 0x1f, UR7 ;  /* 0x0000001fff057899 */ /* 0x000fe40008011407 */
[----:B------:R-:W-:Y:S02]  /*3260*/  USHF.R.U32.HI UR11, URZ, 0x4, UR11 ;  /* 0x00000004ff0b7899 */ /* 0x000fe4000801160b */
[----:B------:R-:W-:Y:S02]  /*3270*/  ULEA.HI UR5, UR5, UR7, URZ, 0x6 ;  /* 0x0000000705057291 */ /* 0x000fe4000f8f30ff */
[----:B------:R-:W-:Y:S02]  /*3280*/  USHF.R.U32.HI UR12, URZ, 0x4, UR12 ;  /* 0x00000004ff0c7899 */ /* 0x000fe4000801160c */
[----:B------:R-:W-:-:S02]  /*3290*/  USHF.R.S32.HI UR5, URZ, 0x6, UR5 ;  /* 0x00000006ff057899 */ /* 0x000fc40008011405 */
[----:B------:R-:W-:Y:S02]  /*32a0*/  ULOP3.LUT UR11, UR11, 0x3fff, URZ, 0xc0, !UPT ;  /* 0x00003fff0b0b7892 */ /* 0x000fe4000f8ec0ff */
[----:B------:R-:W-:Y:S02]  /*32b0*/  UISETP.LT.AND UP0, UPT, UR5, 0x1, UPT ;  /* 0x000000010500788c */ /* 0x000fe4000bf01270 */
[----:B------:R-:W-:Y:S02]  /*32c0*/  ULOP3.LUT UR12, UR12, 0x3fff, URZ, 0xc0, !UPT ;  /* 0x00003fff0c0c7892 */ /* 0x000fe4000f8ec0ff */
[----:B------:R-:W-:Y:S02]  /*32d0*/  USEL UR10, UR5, 0x1, !UP0 ;  /* 0x00000001050a7887 */ /* 0x000fe4000c000000 */
[----:B------:R-:W-:Y:S02]  /*32e0*/  ULOP3.LUT UR11, UR11, 0x10000, URZ, 0xfc, !UPT ;  /* 0x000100000b0b7892 */ /* 0x000fe4000f8efcff */
[----:B------:R-:W-:-:S02]  /*32f0*/  ULOP3.LUT UR12, UR12, 0x10000, URZ, 0xfc, !UPT ;  /* 0x000100000c0c7892 */ /* 0x000fc4000f8efcff */
[----:B------:R-:W-:Y:S02]  /*3300*/  UIADD3 UR10, UPT, UPT, -UR10, URZ, URZ ;  /* 0x000000ff0a0a7290 */ /* 0x000fe4000fffe1ff */
[----:B--2---:R-:W-:Y:S01]  /*3310*/  UISETP.GE.AND UP3, UPT, UR4, 0x1, UPT ;  /* 0x000000010400788c */ /* 0x004fe2000bf66270 */
[----:B-1----:R-:W-:-:S15]  /*3320*/  R2UR UR19, R0 ;  /* 0x00000000001372ca */ /* 0x002fde00000e0000 */
.L_x_66:
[----:B------:R-:W-:Y:S02]  /*3330*/  LEA R0, R10, UR6, 0x3 ;  /* 0x000000060a007c11 */ /* 0x000fe4000f8e18ff */
[----:B------:R-:W-:Y:S02]  /*3340*/  SHF.L.U32 R2, R9, 0x1f, RZ ;  /* 0x0000001f09027819 */ /* 0x000fe400000006ff */
[----:B------:R-:W-:Y:S01]  /*3350*/  PLOP3.LUT P0, PT, PT, PT, UP3, 0x80, 0x8 ;  /* 0x000000000008781c */ /* 0x000fe20003f0f038 */
[----:B------:R-:W-:Y:S01]  /*3360*/  VIADD R3, R0, 0x100 ;  /* 0x0000010000037836 */ /* 0x000fe20000000000 */
[----:B-1----:R-:W1:Y:S02]  /*3370*/  SYNCS.PHASECHK.TRANS64.TRYWAIT P1, [R0+URZ+0xf0], R2 ;  /* 0x0000f002000075a7 */ /* 0x002e6400080211ff */
[----:B-1--4-:R-:W-:Y:S09]  /*3380*/  @!P1 BRA `(.L_x_60) ;  /* 0x00000064007c9947 */ /* 0x012ff20003800000 */
.L_x_159:
[----:B------:R-:W-:Y:S01]  /*3390*/  LEA R4, R10, UR6, 0x4 ;  /* 0x000000060a047c11 */ /* 0x000fe2000f8e20ff */
[----:B------:R-:W-:Y:S01]  /*33a0*/  @UP3 ULEA UR4, UR17, UR6, 0x3 ;  /* 0x0000000611043291 */ /* 0x000fe2000f8e18ff */
[----:B------:R-:W-:Y:S01]  /*33b0*/  PLOP3.LUT P2, PT, PT, PT, PT, 0x80, 0x8 ;  /* 0x000000000008781c */ /* 0x000fe20003f4f070 */
[----:B------:R-:W-:Y:S01]  /*33c0*/  ULEA UR8, UR18, UR6, 0x3 ;  /* 0x0000000612087291 */ /* 0x000fe2000f8e18ff */
[----:B------:R-:W-:Y:S02]  /*33d0*/  PRMT R3, RZ, 0x654, R3 ;  /* 0x00000654ff037816 */ /* 0x000fe40000000003 */
[----:B------:R-:W2:Y:S01]  /*33e0*/  LDS.128 R4, [R4+0x180] ;  /* 0x0001800004047984 */ /* 0x000ea20000000c00 */
[----:B-1----:R-:W-:Y:S02]  /*33f0*/  @P0 SHF.L.U32 R2, R8, 0x1f, RZ ;  /* 0x0000001f08020819 */ /* 0x002fe400000006ff */
[----:B------:R-:W-:Y:S01]  /*3400*/  SHF.L.U32 R0, R11, 0x1f, RZ ;  /* 0x0000001f0b007819 */ /* 0x000fe200000006ff */
[----:B------:R-:W-:Y:S01]  /*3410*/  @!PT LDS RZ, [RZ] ;  /* 0x00000000fffff984 */ /* 0x000fe20000000800 */
[----:B------:R-:W-:Y:S01]  /*3420*/  @!PT LDS RZ, [RZ] ;  /* 0x00000000fffff984 */ /* 0x000fe20000000800 */
[----:B------:R-:W-:Y:S01]  /*3430*/  @!PT LDS RZ, [RZ] ;  /* 0x00000000fffff984 */ /* 0x000fe20000000800 */
[----:B------:R-:W-:Y:S01]  /*3440*/  @!PT LDS RZ, [RZ] ;  /* 0x00000000fffff984 */ /* 0x000fe20000000800 */
[----:B------:R1:W-:Y:S06]  /*3450*/  MEMBAR.ALL.CTA ;  /* 0x0000000000007992 */ /* 0x0003ec0000008000 */
[----:B-1----:R-:W1:Y:S02]  /*3460*/  FENCE.VIEW.ASYNC.S ;  /* 0x00000000000073c6 */ /* 0x002e640000000000 */
[----:B-1----:R1:W-:Y:S01]  /*3470*/  SYNCS.ARRIVE.TRANS64.RED.A1T0 RZ, [R3+URZ], RZ ;  /* 0x000000ff03ff79a7 */ /* 0x0023e200081004ff */
[----:B------:R1:W4:Y:S01]  /*3480*/  @P0 SYNCS.PHASECHK.TRANS64.TRYWAIT P2, [UR4], R2 ;  /* 0x00000002ff0005a7 */ /* 0x0003220008041104 */
[----:B------:R-:W-:Y:S01]  /*3490*/  ULEA.HI UR4, UR18, UR18, URZ, 0x1 ;  /* 0x0000001212047291 */ /* 0x000fe2000f8f08ff */
[----:B--2---:R-:W-:-:S03]  /*34a0*/  LOP3.LUT P1, RZ, R6, 0x1, RZ, 0xc0, !PT ;  /* 0x0000000106ff7812 */ /* 0x004fc6000782c0ff */
[----:B------:R-:W-:Y:S02]  /*34b0*/  USHF.L.U32 UR9, UR4, 0x7, URZ ;  /* 0x0000000704097899 */ /* 0x000fe400080006ff */
[----:B------:R-:W-:Y:S02]  /*34c0*/  ULOP3.LUT UR4, UR4, 0xffe, URZ, 0xc0, !UPT ;  /* 0x00000ffe04047892 */ /* 0x000fe4000f8ec0ff */
[----:B------:R-:W-:Y:S02]  /*34d0*/  ULOP3.LUT UR9, UR9, 0xffffff00, URZ, 0xc0, !UPT ;  /* 0xffffff0009097892 */ /* 0x000fe4000f8ec0ff */
[----:B------:R-:W-:Y:S02]  /*34e0*/  UIADD3 UR4, UPT, UPT, -UR4, UR18, URZ ;  /* 0x0000001204047290 */ /* 0x000fe4000fffe1ff */
[----:B------:R-:W-:Y:S01]  /*34f0*/  UIADD3 UR9, UPT, UPT, UR19, UR9, URZ ;  /* 0x0000000913097290 */ /* 0x000fe2000fffe0ff */
[----:B------:R-:W2:Y:S03]  /*3500*/  SYNCS.PHASECHK.TRANS64.TRYWAIT P0, [UR8+0x130], R0 ;  /* 0x00013000ff0075a7 */ /* 0x000ea60008001108 */
[----:B------:R-:W-:Y:S01]  /*3510*/  ULEA UR9, UR4, UR9, 0x14 ;  /* 0x0000000904097291 */ /* 0x000fe2000f8ea0ff */
[----:B-12-4-:R-:W-:Y:S11]  /*3520*/  @!P0 BRA `(.L_x_61) ;  /* 0x0000006400288947 */ /* 0x016ff60003800000 */
.L_x_161:
[----:B------:R-:W-:Y:S01]  /*3530*/  IADD3 R10, PT, PT, R10, 0x1, RZ ;  /* 0x000000010a0a7810 */ /* 0x000fe20007ffe0ff */
[----:B------:R-:W-:Y:S06]  /*3540*/  BRA.U !UP3, `(.L_x_62) ;  /* 0x000000010b987547 */ /* 0x000fec000b800000 */
[----:B------:R-:W-:Y:S01]  /*3550*/  UPLOP3.LUT UP4, UPT, UPT, UPT, UPT, 0x40, 0x4 ;  /* 0x000000000004789c */ /* 0x000fe20003f8e870 */
[----:B------:R-:W-:Y:S01]  /*3560*/  UMOV UR16, UR10 ;  /* 0x0000000a00107c82 */ /* 0x000fe20008000000 */
[----:B------:R-:W-:Y:S01]  /*3570*/  UMOV UR15, UR5 ;  /* 0x00000005000f7c82 */ /* 0x000fe20008000000 */
[----:B------:R-:W-:-:S08]  /*3580*/  UMOV UR14, UR17 ;  /* 0x00000011000e7c82 */ /* 0x000fd00008000000 */
.L_x_65:
[----:B------:R-:W-:Y:S02]  /*3590*/  UIADD3 UR16, UPT, UPT, UR16, 0x1, URZ ;  /* 0x0000000110107890 */ /* 0x000fe4000fffe0ff */
[----:B--2---:R-:W-:Y:S02]  /*35a0*/  ULEA UR7, UR14, UR6, 0x3 ;  /* 0x000000060e077291 */ /* 0x004fe4000f8e18ff */
[----:B------:R-:W-:Y:S01]  /*35b0*/  UISETP.NE.AND UP0, UPT, UR16, URZ, UPT ;  /* 0x000000ff1000728c */ /* 0x000fe2000bf05270 */
[----:B----4-:R-:W-:Y:S10]  /*35c0*/  @P2 BRA `(.L_x_63) ;  /* 0x00000000000c2947 */ /* 0x010ff40003800000 */
[----:B-1----:R-:W-:Y:S04]  /*35d0*/  SHF.L.U32 R2, R8, 0x1f, RZ ;  /* 0x0000001f08027819 */ /* 0x002fe800000006ff */
[----:B------:R-:W1:Y:S02]  /*35e0*/  SYNCS.PHASECHK.TRANS64.TRYWAIT P0, [UR7], R2 ;  /* 0x00000002ff0075a7 */ /* 0x000e640008001107 */
[----:B-1----:R-:W-:Y:S05]  /*35f0*/  @!P0 BRA `(.L_x_64) ;  /* 0x00000064000c8947 */ /* 0x002fea0003800000 */
.L_x_63:
[----:B------:R-:W-:Y:S01]  /*3600*/  UISETP.NE.AND UP1, UPT, UR15, 0x1, UPT ;  /* 0x000000010f00788c */ /* 0x000fe2000bf25270 */
[----:B------:R-:W-:Y:S01]  /*3610*/  PLOP3.LUT P2, PT, PT, PT, PT, 0x80, 0x8 ;  /* 0x000000000008781c */ /* 0x000fe20003f4f070 */
[----:B------:R-:W-:Y:S02]  /*3620*/  UIADD3 UR17, UPT, UPT, UR14, 0x1, URZ ;  /* 0x000000010e117890 */ /* 0x000fe4000fffe0ff */
[----:B------:R-:W-:Y:S02]  /*3630*/  ULEA UR24, UR14, UR12, 0xa ;  /* 0x0000000c0e187291 */ /* 0x000fe4000f8e50ff */
[----:B------:R-:W-:Y:S01]  /*3640*/  UISETP.NE.AND UP2, UPT, UR17, 0xa, UPT ;  /* 0x0000000a1100788c */ /* 0x000fe2000bf45270 */
[----:B------:R-:W-:Y:S01]  /*3650*/  PLOP3.LUT P0, PT, PT, PT, UP1, 0x80, 0x8 ;  /* 0x000000000008781c */ /* 0x000fe20003f0f018 */
[----:B------:R-:W-:Y:S02]  /*3660*/  ULEA UR26, UR14, UR11, 0x8 ;  /* 0x0000000b0e1a7291 */ /* 0x000fe4000f8e40ff */
[----:B------:R-:W-:Y:S02]  /*3670*/  USEL UR13, URZ, 0x1, UP2 ;  /* 0x00000001ff0d7887 */ /* 0x000fe40009000000 */
[----:B------:R-:W-:Y:S02]  /*3680*/  USEL UR17, UR17, URZ, UP2 ;  /* 0x000000ff11117287 */ /* 0x000fe40009000000 */
[----:B------:R-:W-:Y:S02]  /*3690*/  UIADD3 UR30, UPT, UPT, UR24, 0x2, URZ ;  /* 0x00000002181e7890 */ /* 0x000fe4000fffe0ff */
[----:B------:R-:W-:Y:S01]  /*36a0*/  @UP1 ULEA UR4, UR17, UR6, 0x3 ;  /* 0x0000000611041291 */ /* 0x000fe2000f8e18ff */
[----:B------:R-:W-:Y:S01]  /*36b0*/  LOP3.LUT R8, R8, UR13, RZ, 0x3c, !PT ;  /* 0x0000000d08087c12 */ /* 0x000fe2000f8e3cff */
[----:B------:R-:W-:Y:S02]  /*36c0*/  UIADD3 UR28, UPT, UPT, UR26, 0x2, URZ ;  /* 0x000000021a1c7890 */ /* 0x000fe4000fffe0ff */
[----:B------:R-:W-:Y:S01]  /*36d0*/  UIADD3 UR7, UPT, UPT, UR7, 0x50, URZ ;  /* 0x0000005007077890 */ /* 0x000fe2000fffe0ff */
[----:B-1----:R-:W-:Y:S01]  /*36e0*/  @P0 SHF.L.U32 R0, R8, 0x1f, RZ ;  /* 0x0000001f08000819 */ /* 0x002fe200000006ff */
[----:B------:R-:W-:Y:S01]  /*36f0*/  UMOV UR25, 0x80004020 ;  /* 0x8000402000197882 */ /* 0x000fe20000000000 */
[----:B------:R-:W-:Y:S01]  /*3700*/  UMOV UR27, 0x80004020 ;  /* 0x80004020001b7882 */ /* 0x000fe20000000000 */
[----:B------:R-:W-:Y:S01]  /*3710*/  UMOV UR31, 0x80004020 ;  /* 0x80004020001f7882 */ /* 0x000fe20000000000 */
[----:B------:R2:W4:Y:S01]  /*3720*/  @P0 SYNCS.PHASECHK.TRANS64.TRYWAIT P2, [UR4], R0 ;  /* 0x00000000ff0005a7 */ /* 0x0005220008041104 */
[----:B------:R-:W-:Y:S01]  /*3730*/  UIADD3 UR15, UPT, UPT, UR15, -0x1, URZ ;  /* 0xffffffff0f0f7890 */ /* 0x000fe2000fffe0ff */
[----:B------:R2:W-:Y:S01]  /*3740*/  UTCQMMA gdesc[UR26], gdesc[UR24], tmem[UR9], tmem[UR22], idesc[UR23], UP4 ;  /* 0x00ff16181a0075ea */ /* 0x0005e2000a000309 */
[----:B------:R-:W-:Y:S01]  /*3750*/  UPLOP3.LUT UP4, UPT, UPT, UPT, UPT, 0x80, 0x8 ;  /* 0x000000000008789c */ /* 0x000fe20003f8f070 */
[----:B------:R-:W-:Y:S01]  /*3760*/  UMOV UR29, 0x80004020 ;  /* 0x80004020001d7882 */ /* 0x000fe20000000000 */
[----:B------:R-:W-:Y:S01]  /*3770*/  UMOV UR14, UR17 ;  /* 0x00000011000e7c82 */ /* 0x000fe20008000000 */
[----:B------:R2:W-:Y:S01]  /*3780*/  UTCQMMA gdesc[UR28], gdesc[UR30], tmem[UR9], tmem[UR20], idesc[UR21], UPT ;  /* 0x00ff141e1c0075ea */ /* 0x0005e2000b800309 */
[----:B------:R2:W-:Y:S01]  /*3790*/  UTCBAR [UR7], URZ ;  /* 0x000000ff070073e9 */ /* 0x0005e200080000ff */
[----:B------:R-:W-:Y:S06]  /*37a0*/  BRA.U UP0, `(.L_x_65) ;  /* 0xfffffffd00787547 */ /* 0x000fec000b83ffff */
.L_x_62:
[----:B------:R-:W-:Y:S01]  /*37b0*/  UIADD3 UR18, UPT, UPT, UR18, 0x1, URZ ;  /* 0x0000000112127890 */ /* 0x000fe2000fffe0ff */
[C---:B------:R-:W-:Y:S01]  /*37c0*/  ISETP.NE.AND P0, PT, R10.reuse, 0x2, PT ;  /* 0x000000020a00780c */ /* 0x040fe20003f05270 */
[----:B------:R-:W-:Y:S02]  /*37d0*/  UIADD3 UR8, UPT, UPT, UR8, 0x110, URZ ;  /* 0x0000011008087890 */ /* 0x000fe4000fffe0ff */
[----:B------:R-:W-:Y:S01]  /*37e0*/  UISETP.NE.AND UP0, UPT, UR18, 0x4, UPT ;  /* 0x000000041200788c */ /* 0x000fe2000bf05270 */
[----:B-12---:R-:W-:Y:S02]  /*37f0*/  SEL R0, RZ, 0x1, P0 ;  /* 0x00000001ff007807 */ /* 0x006fe40000000000 */
[----:B------:R-:W-:Y:S01]  /*3800*/  SEL R10, R10, RZ, P0 ;  /* 0x000000ff0a0a7207 */ /* 0x000fe20000000000 */
[----:B------:R-:W-:Y:S01]  /*3810*/  USEL UR4, URZ, 0x1, UP0 ;  /* 0x00000001ff047887 */ /* 0x000fe20008000000 */
[----:B------:R-:W-:Y:S01]  /*3820*/  LOP3.LUT R9, R9, R0, RZ, 0x3c, !PT ;  /* 0x0000000009097212 */ /* 0x000fe200078e3cff */
[----:B------:R-:W-:Y:S01]  /*3830*/  USEL UR18, UR18, URZ, UP0 ;  /* 0x000000ff12127287 */ /* 0x000fe20008000000 */
[----:B------:R1:W-:Y:S03]  /*3840*/  UTCBAR [UR8], URZ ;  /* 0x000000ff080073e9 */ /* 0x0003e600080000ff */
[----:B------:R-:W-:Y:S01]  /*3850*/  LOP3.LUT R11, R11, UR4, RZ, 0x3c, !PT ;  /* 0x000000040b0b7c12 */ /* 0x000fe2000f8e3cff */
[----:B------:R-:W-:Y:S07]  /*3860*/  @P1 BRA `(.L_x_66) ;  /* 0xfffffff800b01947 */ /* 0x000fee000383ffff */
[----:B------:R-:W2:Y:S01]  /*3870*/  S2UR UR4, SR_CgaCtaId ;  /* 0x00000000000479c3 */ /* 0x000ea20000008800 */
[----:B------:R-:W-:Y:S01]  /*3880*/  ELECT P0, URZ, PT ;  /* 0x0000000000ff782f */ /* 0x000fe20003800000 */
[----:B------:R-:W-:Y:S01]  /*3890*/  IMAD.MOV.U32 R0, RZ, RZ, 0x1 ;  /* 0x00000001ff007424 */ /* 0x000fe200078e00ff */
[----:B------:R-:W-:Y:S01]  /*38a0*/  UIADD3 UR6, UPT, UPT, UR6, 0x130, URZ ;  /* 0x0000013006067890 */ /* 0x000fe2000fffe0ff */
[----:B------:R-:W-:Y:S01]  /*38b0*/  SHF.L.U32 R2, R11, 0x1f, RZ ;  /* 0x0000001f0b027819 */ /* 0x000fe200000006ff */
[----:B------:R-:W-:-:S03]  /*38c0*/  UMOV UR5, 0x40 ;  /* 0x0000004000057882 */ /* 0x000fc60000000000 */
[----:B------:R-:W-:Y:S01]  /*38d0*/  UVIRTCOUNT.DEALLOC.SMPOOL 0x80 ;  /* 0x000000800000784c */ /* 0x000fe20000000000 */
[----:B--2---:R-:W-:Y:S02]  /*38e0*/  ULEA UR4, UR4, UR5, 0x18 ;  /* 0x0000000504047291 */ /* 0x004fe4000f8ec0ff */
[----:B------:R-:W-:-:S07]  /*38f0*/  ULEA UR5, UR18, UR6, 0x3 ;  /* 0x0000000612057291 */ /* 0x000fce000f8e18ff */
[----:B------:R2:W-:Y:S02]  /*3900*/  @P0 STS.U8 [UR4+0x1c], R0 ;  /* 0x00001c00ff000988 */ /* 0x0005e40008000004 */
[----:B------:R-:W3:Y:S02]  /*3910*/  SYNCS.PHASECHK.TRANS64.TRYWAIT P0, [UR5], R2 ;  /* 0x00000002ff0075a7 */ /* 0x000ee40008001105 */
[----:B--23--:R-:W-:Y:S05]  /*3920*/  @!P0 BRA `(.L_x_67) ;  /* 0x0000006000588947 */ /* 0x00cfea0003800000 */
.L_x_164:
[----:B------:R-:W-:-:S04]  /*3930*/  UIADD3 UR7, UPT, UPT, UR18, 0x1, URZ ;  /* 0x0000000112077890 */ /* 0x000fc8000fffe0ff */
[----:B------:R-:W-:-:S04]  /*3940*/  UISETP.NE.AND UP0, UPT, UR7, 0x4, UPT ;  /* 0x000000040700788c */ /* 0x000fc8000bf05270 */
[----:B-1----:R-:W-:Y:S02]  /*3950*/  USEL UR8, URZ, 0x1, UP0 ;  /* 0x00000001ff087887 */ /* 0x002fe40008000000 */
[----:B------:R-:W-:-:S04]  /*3960*/  USEL UR7, UR7, URZ, UP0 ;  /* 0x000000ff07077287 */ /* 0x000fc80008000000 */
[----:B------:R-:W-:Y:S01]  /*3970*/  ULEA UR5, UR7, UR6, 0x3 ;  /* 0x0000000607057291 */ /* 0x000fe2000f8e18ff */
[----:B--2---:R-:W-:-:S04]  /*3980*/  LOP3.LUT R2, R11, UR8, RZ, 0x3c, !PT ;  /* 0x000000080b027c12 */ /* 0x004fc8000f8e3cff */
[----:B------:R-:W-:-:S04]  /*3990*/  SHF.L.U32 R3, R2, 0x1f, RZ ;  /* 0x0000001f02037819 */ /* 0x000fc800000006ff */
[----:B------:R-:W1:Y:S02]  /*39a0*/  SYNCS.PHASECHK.TRANS64.TRYWAIT P0, [UR5], R3 ;  /* 0x00000003ff0075a7 */ /* 0x000e640008001105 */
[----:B-1----:R-:W-:Y:S05]  /*39b0*/  @!P0 BRA `(.L_x_68) ;  /* 0x00000060004c8947 */ /* 0x002fea0003800000 */
.L_x_166:
        /* <DEDUP_REMOVED lines=9> */
.L_x_168:
[----:B------:R-:W-:-:S04]  /*3a50*/  UIADD3 UR7, UPT, UPT, UR7, 0x1, URZ ;  /* 0x0000000107077890 */ /* 0x000fc8000fffe0ff */
[----:B------:R-:W-:-:S04]  /*3a60*/  UISETP.NE.AND UP0, UPT, UR7, 0x4, UPT ;  /* 0x000000040700788c */ /* 0x000fc8000bf05270 */
[----:B------:R-:W-:Y:S02]  /*3a70*/  USEL UR5, URZ, 0x1, UP0 ;  /* 0x00000001ff057887 */ /* 0x000fe40008000000 */
[----:B------:R-:W-:-:S04]  /*3a80*/  USEL UR7, UR7, URZ, UP0 ;  /* 0x000000ff07077287 */ /* 0x000fc80008000000 */
[----:B------:R-:W-:Y:S01]  /*3a90*/  ULEA UR7, UR7, UR6, 0x3 ;  /* 0x0000000607077291 */ /* 0x000fe2000f8e18ff */
[----:B------:R-:W-:-:S04]  /*3aa0*/  LOP3.LUT R2, R2, UR5, RZ, 0x3c, !PT ;  /* 0x0000000502027c12 */ /* 0x000fc8000f8e3cff */
[----:B------:R-:W-:-:S04]  /*3ab0*/  SHF.L.U32 R2, R2, 0x1f, RZ ;  /* 0x0000001f02027819 */ /* 0x000fc800000006ff */
[----:B------:R-:W2:Y:S02]  /*3ac0*/  SYNCS.PHASECHK.TRANS64.TRYWAIT P0, [UR7], R2 ;  /* 0x00000002ff0075a7 */ /* 0x000ea40008001107 */
[----:B--2---:R-:W-:Y:S05]  /*3ad0*/  @!P0 BRA `(.L_x_70) ;  /* 0x0000006000348947 */ /* 0x004fea0003800000 */
.L_x_170:
[----:B------:R-:W-:Y:S01]  /*3ae0*/  NOP ;  /* 0x0000000000007918 */ /* 0x000fe20000000000 */
[----:B-1----:R-:W1:Y:S01]  /*3af0*/  LDS R0, [UR4+0x14] ;  /* 0x00001404ff007984 */ /* 0x002e620008000800 */
[----:B------:R-:W-:Y:S01]  /*3b00*/  ULOP3.LUT UR6, UR19, 0xffff, URZ, 0xc0, !UPT ;  /* 0x0000ffff13067892 */ /* 0x000fe2000f8ec0ff */
[----:B------:R-:W-:Y:S01]  /*3b10*/  UMOV UR8, 0xffff ;  /* 0x0000ffff00087882 */ /* 0x000fe20000000000 */
[----:B------:R-:W-:Y:S02]  /*3b20*/  UMOV UR5, 0x1 ;  /* 0x0000000100057882 */ /* 0x000fe40000000000 */
[----:B------:R-:W-:-:S04]  /*3b30*/  USHF.R.U32.HI UR6, URZ, 0x5, UR6 ;  /* 0x00000005ff067899 */ /* 0x000fc80008011606 */
[----:B------:R-:W-:Y:S02]  /*3b40*/  USHF.L.U32 UR8, UR8, UR6, URZ ;  /* 0x0000000608087299 */ /* 0x000fe400080006ff */
[----:B------:R-:W-:-:S04]  /*3b50*/  USHF.L.U32 UR5, UR5, UR6, URZ ;  /* 0x0000000605057299 */ /* 0x000fc800080006ff */
[----:B-1----:R-:W-:-:S04]  /*3b60*/  LOP3.LUT R0, R0, UR8, RZ, 0xc0, !PT ;  /* 0x0000000800007c12 */ /* 0x002fc8000f8ec0ff */
[----:B------:R-:W-:-:S13]  /*3b70*/  ISETP.NE.AND P0, PT, R0, UR8, PT ;  /* 0x0000000800007c0c */ /* 0x000fda000bf05270 */
[----:B------:R-:W-:Y:S05]  /*3b80*/  @P0 BRA `(.L_x_71) ;  /* 0x0000000000580947 */ /* 0x000fea0003800000 */
[----:B------:R-:W1:Y:S02]  /*3b90*/  LDS R0, [UR4+0x18] ;  /* 0x00001804ff007984 */ /* 0x000e640008000800 */
[----:B-1----:R-:W-:-:S04]  /*3ba0*/  LOP3.LUT R0, R0, UR5, RZ, 0xc0, !PT ;  /* 0x0000000500007c12 */ /* 0x002fc8000f8ec0ff */
[----:B------:R-:W-:-:S13]  /*3bb0*/  ISETP.NE.AND P0, PT, R0, UR5, PT ;  /* 0x0000000500007c0c */ /* 0x000fda000bf05270 */
[----:B------:R-:W-:Y:S05]  /*3bc0*/  @P0 BRA `(.L_x_72) ;  /* 0x00000000003c0947 */ /* 0x000fea0003800000 */
[----:B------:R-:W1:Y:S01]  /*3bd0*/  S2R R2, SR_LANEID ;  /* 0x0000000000027919 */ /* 0x000e620000000000 */
[----:B------:R-:W-:Y:S01]  /*3be0*/  ULOP3.LUT UR8, URZ, UR8, URZ, 0x33, !UPT ;  /* 0x00000008ff087292 */ /* 0x000fe2000f8e33ff */
[----:B------:R-:W-:Y:S02]  /*3bf0*/  VOTEU.ANY UR7, UPT, PT ;  /* 0x0000000000077886 */ /* 0x000fe400038e0100 */
[----:B------:R-:W-:-:S03]  /*3c00*/  UFLO.U32 UR7, UR7 ;  /* 0x00000007000772bd */ /* 0x000fc600080e0000 */
[----:B------:R-:W-:-:S04]  /*3c10*/  IMAD.U32 R0, RZ, RZ, UR8 ;  /* 0x00000008ff007e24 */ /* 0x000fc8000f8e00ff */
[----:B------:R2:W3:Y:S02]  /*3c20*/  REDUX UR6, R0 ;  /* 0x00000000000673c4 */ /* 0x0004e40000000000 */
[----:B------:R1:W-:Y:S02]  /*3c30*/  UTCATOMSWS.AND URZ, UR8 ;  /* 0x0000000800ff79e3 */ /* 0x0003e40008000000 */
[----:B-1----:R-:W-:Y:S02]  /*3c40*/  ISETP.EQ.U32.AND P0, PT, R2, UR7, PT ;  /* 0x0000000702007c0c */ /* 0x002fe4000bf02070 */
[----:B--2---:R-:W-:Y:S02]  /*3c50*/  LOP3.LUT R0, RZ, UR5, RZ, 0x33, !PT ;  /* 0x00000005ff007c12 */ /* 0x004fe4000f8e33ff */
[----:B---3--:R-:W-:Y:S02]  /*3c60*/  MOV R2, UR6 ;  /* 0x0000000600027c02 */ /* 0x008fe40008000f00 */
[----:B------:R-:W1:Y:S07]  /*3c70*/  REDUX UR5, R0 ;  /* 0x00000000000573c4 */ /* 0x000e6e0000000000 */
[----:B------:R2:W-:Y:S01]  /*3c80*/  @P0 ATOMS.AND RZ, [UR4+0x14], R2 ;  /* 0x00001402ffff098c */ /* 0x0005e2000a800004 */
[----:B-1----:R-:W-:-:S05]  /*3c90*/  IMAD.U32 R0, RZ, RZ, UR5 ;  /* 0x00000005ff007e24 */ /* 0x002fca000f8e00ff */
[----:B------:R2:W-:Y:S01]  /*3ca0*/  @P0 ATOMS.AND RZ, [UR4+0x18], R0 ;  /* 0x00001800ffff098c */ /* 0x0005e2000a800004 */
[----:B------:R-:W-:Y:S05]  /*3cb0*/  BRA `(.L_x_73) ;  /* 0x0000000000147947 */ /* 0x000fea0003800000 */
.L_x_72:
[----:B------:R-:W-:Y:S02]  /*3cc0*/  MOV R2, 0x3ce0 ;  /* 0x00003ce000027802 */ /* 0x000fe40000000f00 */
[----:B----45:R-:W-:Y:S05]  /*3cd0*/  CALL.REL.NOINC `($__internal_0_$__cuda_sm10x_tcgen05_guardrail_trap_col_being_dealloced_not_returned_by_alloc) ;  /* 0x0000006400187944 */ /* 0x030fea0003c00000 */
[----:B------:R-:W-:Y:S05]  /*3ce0*/  BRA `(.L_x_73) ;  /* 0x0000000000087947 */ /* 0x000fea0003800000 */
.L_x_71:
[----:B------:R-:W-:Y:S02]  /*3cf0*/  MOV R2, 0x3d10 ;  /* 0x00003d1000027802 */ /* 0x000fe40000000f00 */
[----:B----45:R-:W-:Y:S05]  /*3d00*/  CALL.REL.NOINC `($__internal_2_$__cuda_sm10x_tcgen05_guardrail_trap_unallocated_columns_being_dealloced) ;  /* 0x0000006400247944 */ /* 0x030fea0003c00000 */
.L_x_73:
[----:B------:R-:W-:Y:S01]  /*3d10*/  NOP ;  /* 0x0000000000007918 */ /* 0x000fe20000000000 */
[----:B------:R-:W-:Y:S05]  /*3d20*/  EXIT ;  /* 0x000000000000794d */ /* 0x000fea0003800000 */
.L_x_55:
[----:B------:R-:W-:-:S09]  /*3d30*/  UISETP.NE.OR UP2, UPT, UR8, 0x3, !UP2 ;  /* 0x000000030800788c */ /* 0x000fd2000d745670 */
[----:B------:R-:W-:Y:S05]  /*3d40*/  BRA.U UP2, `(.L_x_74) ;  /* 0x0000001102087547 */ /* 0x000fea000b800000 */
[----:B------:R-:W1:Y:S01]  /*3d50*/  LDC R0, c[0x0][0xb30] ;  /* 0x0002cc00ff007b82 */ /* 0x000e620000000800 */
[----:B------:R-:W2:Y:S01]  /*3d60*/  LDCU.64 UR8, c[0x0][0x888] ;  /* 0x00011100ff0877ac */ /* 0x000ea20008000a00 */
[----:B------:R-:W-:Y:S02]  /*3d70*/  HFMA2 R27, -RZ, RZ, 0, 0 ;  /* 0x00000000ff1b7431 */ /* 0x000fe400000001ff */
[----:B------:R-:W-:Y:S01]  /*3d80*/  IMAD.MOV.U32 R29, RZ, RZ, 0x1 ;  /* 0x00000001ff1d7424 */ /* 0x000fe200078e00ff */
[----:B------:R-:W-:Y:S01]  /*3d90*/  MOV R25, 0x1000 ;  /* 0x0000100000197802 */ /* 0x000fe20000000f00 */
[----:B------:R-:W4:Y:S01]  /*3da0*/  LDCU.64 UR4, c[0x0][0x890] ;  /* 0x00011200ff0477ac */ /* 0x000f220008000a00 */
[----:B------:R-:W-:Y:S01]  /*3db0*/  IMAD.MOV.U32 R28, RZ, RZ, RZ ;  /* 0x000000ffff1c7224 */ /* 0x000fe200078e00ff */
[----:B------:R-:W3:Y:S01]  /*3dc0*/  LDC R24, c[0x0][0x370] ;  /* 0x0000dc00ff187b82 */ /* 0x000ee20000000800 */
[----:B------:R-:W-:Y:S01]  /*3dd0*/  UMOV UR7, 0x400 ;  /* 0x0000040000077882 */ /* 0x000fe20000000000 */
[----:B------:R-:W-:-:S02]  /*3de0*/  UPLOP3.LUT UP1, UPT, UPT, UPT, UPT, 0x40, 0x4 ;  /* 0x000000000004789c */ /* 0x000fc40003f2e870 */
[----:B------:R-:W-:-:S04]  /*3df0*/  ULEA UR7, UR37, UR7, 0x18 ;  /* 0x0000000725077291 */ /* 0x000fc8000f8ec0ff */
[----:B------:R-:W3:Y:S01]  /*3e00*/  LDC R3, c[0x0][0xb0c] ;  /* 0x0002c300ff037b82 */ /* 0x000ee20000000800 */
[----:B------:R-:W-:Y:S02]  /*3e10*/  UIADD3 UR13, UPT, UPT, UR7, 0xb8, URZ ;  /* 0x000000b8070d7890 */ /* 0x000fe4000fffe0ff */
[----:B--2---:R-:W-:Y:S02]  /*3e20*/  UISETP.NE.U32.AND UP2, UPT, UR8, URZ, UPT ;  /* 0x000000ff0800728c */ /* 0x004fe4000bf45070 */
[----:B------:R-:W-:Y:S02]  /*3e30*/  UIADD3 UR33, UPT, UPT, UR7, 0xa0, URZ ;  /* 0x000000a007217890 */ /* 0x000fe4000fffe0ff */
[----:B----4-:R-:W-:Y:S01]  /*3e40*/  UISETP.NE.U32.AND UP3, UPT, UR4, URZ, UPT ;  /* 0x000000ff0400728c */ /* 0x010fe2000bf65070 */
[----:B------:R-:W2:Y:S01]  /*3e50*/  LDC R18, c[0x0][0xb20] ;  /* 0x0002c800ff127b82 */ /* 0x000ea20000000800 */
[----:B-1----:R-:W-:Y:S01]  /*3e60*/  ISETP.NE.AND P1, PT, R0, 0x1, PT ;  /* 0x000000010000780c */ /* 0x002fe20003f25270 */
[----:B------:R-:W-:-:S02]  /*3e70*/  UISETP.NE.AND.EX UP2, UPT, UR9, URZ, UPT, UP2 ;  /* 0x000000ff0900728c */ /* 0x000fc4000bf45320 */
[----:B------:R-:W-:Y:S02]  /*3e80*/  UIADD3 UR25, UPT, UPT, UR7, 0xa8, URZ ;  /* 0x000000a807197890 */ /* 0x000fe4000fffe0ff */
[----:B------:R-:W-:Y:S02]  /*3e90*/  UIADD3 UR17, UPT, UPT, UR7, 0xb0, URZ ;  /* 0x000000b007117890 */ /* 0x000fe4000fffe0ff */
[----:B------:R-:W1:Y:S01]  /*3ea0*/  LDC.64 R30, c[0x0][0x348] ;  /* 0x0000d200ff1e7b82 */ /* 0x000e620000000a00 */
[----:B------:R-:W-:Y:S02]  /*3eb0*/  UPRMT UR13, UR37, 0x654, UR13 ;  /* 0x00000654250d7896 */ /* 0x000fe4000800000d */
[----:B------:R-:W-:-:S05]  /*3ec0*/  UISETP.NE.AND.EX UP3, UPT, UR5, URZ, UPT, UP3 ;  /* 0x000000ff0500728c */ /* 0x000fca000bf65330 */
[----:B------:R-:W4:Y:S08]  /*3ed0*/  LDC.64 R16, c[0x0][0xb10] ;  /* 0x0002c400ff107b82 */ /* 0x000f300000000a00 */
[----:B------:R-:W1:Y:S08]  /*3ee0*/  LDC.64 R6, c[0x0][0xb18] ;  /* 0x0002c600ff067b82 */ /* 0x000e700000000a00 */
[----:B------:R-:W1:Y:S08]  /*3ef0*/  LDC.64 R4, c[0x0][0xb28] ;  /* 0x0002ca00ff047b82 */ /* 0x000e700000000a00 */
[----:B--23--:R-:W1:Y:S02]  /*3f00*/  LDC R19, c[0x0][0x374] ;  /* 0x0000dd00ff137b82 */ /* 0x00ce640000000800 */
.L_x_85:
[C---:B------:R-:W-:Y:S02]  /*3f10*/  LEA R0, R28.reuse, UR7, 0x3 ;  /* 0x000000071c007c11 */ /* 0x040fe4000f8e18ff */
[----:B------:R-:W-:Y:S02]  /*3f20*/  SHF.L.U32 R2, R27, 0x1f, RZ ;  /* 0x0000001f1b027819 */ /* 0x000fe400000006ff */
[----:B------:R-:W-:Y:S02]  /*3f30*/  LEA R20, R28, UR7, 0x4 ;  /* 0x000000071c147c11 */ /* 0x000fe4000f8e20ff */
[----:B--2---:R-:W2:Y:S02]  /*3f40*/  SYNCS.PHASECHK.TRANS64.TRYWAIT P0, [R0+URZ+0xf0], R2 ;  /* 0x0000f002000075a7 */ /* 0x004ea400080011ff */
[----:B--2---:R-:W-:Y:S05]  /*3f50*/  @!P0 BRA `(.L_x_75) ;  /* 0x0000005c002c8947 */ /* 0x004fea0003800000 */
.L_x_171:
[----:B------:R-:W-:Y:S01]  /*3f60*/  ISETP.GE.AND P0, PT, R40, 0x1, PT ;  /* 0x000000012800780c */ /* 0x000fe20003f06270 */
[----:B------:R-:W3:Y:S01]  /*3f70*/  LDS.128 R20, [R20+0x180] ;  /* 0x0001800014147984 */ /* 0x000ee20000000c00 */
[----:B--2---:R-:W-:Y:S01]  /*3f80*/  VIADD R0, R0, 0x100 ;  /* 0x0000010000007836 */ /* 0x004fe20000000000 */
[----:B------:R-:W-:Y:S01]  /*3f90*/  @!PT LDS RZ, [RZ] ;  /* 0x00000000fffff984 */ /* 0x000fe20000000800 */
[----:B------:R-:W-:Y:S01]  /*3fa0*/  @!PT LDS RZ, [RZ] ;  /* 0x00000000fffff984 */ /* 0x000fe20000000800 */
[----:B------:R-:W-:Y:S01]  /*3fb0*/  @!PT LDS RZ, [RZ] ;  /* 0x00000000fffff984 */ /* 0x000fe20000000800 */
[----:B------:R-:W-:Y:S01]  /*3fc0*/  @!PT LDS RZ, [RZ] ;  /* 0x00000000fffff984 */ /* 0x000fe20000000800 */
[----:B------:R2:W-:Y:S06]  /*3fd0*/  MEMBAR.ALL.CTA ;  /* 0x0000000000007992 */ /* 0x0005ec0000008000 */
[----:B--2---:R-:W2:Y:S01]  /*3fe0*/  FENCE.VIEW.ASYNC.S ;  /* 0x00000000000073c6 */ /* 0x004ea20000000000 */
[----:B------:R-:W-:Y:S04]  /*3ff0*/  PRMT R0, RZ, 0x654, R0 ;  /* 0x00000654ff007816 */ /* 0x000fe80000000000 */
[----:B--2---:R2:W-:Y:S01]  /*4000*/  SYNCS.ARRIVE.TRANS64.RED.A1T0 RZ, [R0+URZ], RZ ;  /* 0x000000ff00ff79a7 */ /* 0x0045e200081004ff */
[----:B---3--:R-:W-:Y:S11]  /*4010*/  LOP3.LUT P3, RZ, R22, 0x1, RZ, 0xc0, !PT ;  /* 0x0000000116ff7812 */ /* 0x008ff6000786c0ff */
[----:B------:R-:W-:Y:S02]  /*4020*/  @!UPT UIADD3 URZ, UPT, UPT, URZ, URZ, URZ ;  /* 0x000000fffffff290 */ /* 0x000fe4000fffe0ff */
[----:B------:R-:W-:Y:S02]  /*4030*/  @P3 MOV R11, R20 ;  /* 0x00000014000b3202 */ /* 0x000fe40000000f00 */
[----:B------:R-:W-:Y:S01]  /*4040*/  @P3 LOP3.LUT R10, R21, 0xffff, RZ, 0xc0, !PT ;  /* 0x0000ffff150a3812 */ /* 0x000fe200078ec0ff */
[----:B--2---:R-:W-:Y:S06]  /*4050*/  @!P0 BRA `(.L_x_76) ;  /* 0x0000000000a48947 */ /* 0x004fec0003800000 */
[-C--:B-1----:R-:W-:Y:S01]  /*4060*/  IMAD.HI.U32 R0, R19, R7.reuse, RZ ;  /* 0x0000000713007227 */ /* 0x082fe200078e00ff */
[----:B------:R-:W-:Y:S02]  /*4070*/  ISETP.NE.AND P0, PT, R6, 0x1, PT ;  /* 0x000000010600780c */ /* 0x000fe40003f05270 */
[----:B------:R-:W-:Y:S01]  /*4080*/  ISETP.NE.AND P2, PT, R40, 0x1, PT ;  /* 0x000000012800780c */ /* 0x000fe20003f45270 */
[----:B----4-:R-:W-:Y:S01]  /*4090*/  IMAD.HI.U32 R9, R24, R16, RZ ;  /* 0x0000001018097227 */ /* 0x010fe200078e00ff */
[----:B------:R-:W-:Y:S02]  /*40a0*/  SHF.R.U32.HI R0, RZ, R18, R0 ;  /* 0x00000012ff007219 */ /* 0x000fe40000011600 */
[----:B------:R-:W-:Y:S01]  /*40b0*/  ISETP.NE.AND P4, PT, R3, 0x1, PT ;  /* 0x000000010300780c */ /* 0x000fe20003f85270 */
[----:B------:R-:W-:Y:S01]  /*40c0*/  IMAD.HI.U32 R13, R10, R7, RZ ;  /* 0x000000070a0d7227 */ /* 0x000fe200078e00ff */
[----:B------:R-:W-:Y:S02]  /*40d0*/  SHF.R.U32.HI R9, RZ, R17, R9 ;  /* 0x00000011ff097219 */ /* 0x000fe40000011609 */
[----:B------:R-:W-:Y:S01]  /*40e0*/  SEL R0, R19, R0, !P0 ;  /* 0x0000000013007207 */ /* 0x000fe20004000000 */
[----:B------:R-:W-:Y:S01]  /*40f0*/  IMAD.HI.U32 R12, R11, R16, RZ ;  /* 0x000000100b0c7227 */ /* 0x000fe200078e00ff */
[----:B------:R-:W-:Y:S03]  /*4100*/  SEL R9, R24, R9, !P4 ;  /* 0x0000000918097207 */ /* 0x000fe60006000000 */
[-C--:B------:R-:W-:Y:S01]  /*4110*/  IMAD.HI.U32 R8, R0, R4.reuse, RZ ;  /* 0x0000000400087227 */ /* 0x080fe200078e00ff */
[----:B------:R-:W-:Y:S03]  /*4120*/  SHF.R.U32.HI R12, RZ, R17, R12 ;  /* 0x00000011ff0c7219 */ /* 0x000fe6000001160c */
[----:B------:R-:W-:Y:S01]  /*4130*/  IMAD.HI.U32 R2, R9, R4, RZ ;  /* 0x0000000409027227 */ /* 0x000fe200078e00ff */
[-C--:B------:R-:W-:Y:S02]  /*4140*/  @P2 SHF.R.U32.HI R0, RZ, R5.reuse, R8 ;  /* 0x00000005ff002219 */ /* 0x080fe40000011608 */
[----:B------:R-:W-:Y:S02]  /*4150*/  SHF.R.U32.HI R8, RZ, R18, R13 ;  /* 0x00000012ff087219 */ /* 0x000fe4000001160d */
[----:B------:R-:W-:Y:S01]  /*4160*/  @P2 SHF.R.U32.HI R9, RZ, R5, R2 ;  /* 0x00000005ff092219 */ /* 0x000fe20000011602 */
[----:B------:R-:W-:Y:S01]  /*4170*/  IMAD R0, R40, R0, RZ ;  /* 0x0000000028007224 */ /* 0x000fe200078e02ff */
[----:B------:R-:W-:Y:S02]  /*4180*/  SEL R8, R10, R8, !P0 ;  /* 0x000000080a087207 */ /* 0x000fe40004000000 */
[----:B------:R-:W-:Y:S01]  /*4190*/  SEL R2, R11, R12, !P4 ;  /* 0x0000000c0b027207 */ /* 0x000fe20006000000 */
[----:B------:R-:W-:Y:S01]  /*41a0*/  IMAD R12, R40, R9, RZ ;  /* 0x00000009280c7224 */ /* 0x000fe200078e02ff */
[C---:B------:R-:W-:Y:S01]  /*41b0*/  ISETP.GE.AND P0, PT, R8.reuse, R0, PT ;  /* 0x000000000800720c */ /* 0x040fe20003f06270 */
[----:B------:R-:W-:Y:S03]  /*41c0*/  IMAD.HI.U32 R0, R8, R4, RZ ;  /* 0x0000000408007227 */ /* 0x000fe600078e00ff */
[----:B------:R-:W-:Y:S02]  /*41d0*/  ISETP.GE.OR P0, PT, R2, R12, P0 ;  /* 0x0000000c0200720c */ /* 0x000fe40000706670 */
[-C--:B------:R-:W-:Y:S04]  /*41e0*/  SHF.R.U32.HI R0, RZ, R5.reuse, R0 ;  /* 0x00000005ff007219 */ /* 0x080fe80000011600 */
[----:B------:R-:W-:Y:S05]  /*41f0*/  SEL R13, R8, R0, !P2 ;  /* 0x00000000080d7207 */ /* 0x000fea0005000000 */
[----:B------:R-:W-:Y:S02]  /*4200*/  IMAD.MOV R12, RZ, RZ, -R13 ;  /* 0x000000ffff0c7224 */ /* 0x000fe400078e0a0d */
[----:B------:R-:W-:Y:S04]  /*4210*/  @!P0 IMAD.HI.U32 R0, R2, R4, RZ ;  /* 0x0000000402008227 */ /* 0x000fe800078e00ff */
[----:B------:R-:W-:Y:S01]  /*4220*/  IMAD R12, R40, R12, R8 ;  /* 0x0000000c280c7224 */ /* 0x000fe200078e0208 */
[----:B------:R-:W-:Y:S04]  /*4230*/  @!P0 SHF.R.U32.HI R0, RZ, R5, R0 ;  /* 0x00000005ff008219 */ /* 0x000fe80000011600 */
[----:B------:R-:W-:Y:S04]  /*4240*/  @!P0 SEL R0, R2, R0, !P2 ;  /* 0x0000000002008207 */ /* 0x000fe80005000000 */
[----:B------:R-:W-:Y:S01]  /*4250*/  @!P0 IADD3 R13, PT, PT, R13, -R0, RZ ;  /* 0x800000000d0d8210 */ /* 0x000fe20007ffe0ff */
[----:B------:R-:W-:Y:S01]  /*4260*/  @!P0 IMAD R0, R9, R12, R0 ;  /* 0x0000000c09008224 */ /* 0x000fe200078e0200 */
[----:B------:R-:W-:Y:S01]  /*4270*/  IADD3 R9, PT, PT, -R8, RZ, RZ ;  /* 0x000000ff08097210 */ /* 0x000fe20007ffe1ff */
[--C-:B------:R-:W-:Y:S02]  /*4280*/  IMAD.MOV R12, RZ, RZ, -R2.reuse ;  /* 0x000000ffff0c7224 */ /* 0x100fe400078e0a02 */
[----:B------:R-:W-:Y:S02]  /*4290*/  @!P0 IMAD R8, R13, R40, R2 ;  /* 0x000000280d088224 */ /* 0x000fe400078e0202 */
[----:B------:R-:W-:Y:S02]  /*42a0*/  @!P0 IMAD.MOV.U32 R2, RZ, RZ, R0 ;  /* 0x000000ffff028224 */ /* 0x000fe400078e0000 */
[----:B------:R-:W-:Y:S02]  /*42b0*/  IMAD R11, R3, R12, R11 ;  /* 0x0000000c030b7224 */ /* 0x000fe400078e020b */
[----:B------:R-:W-:Y:S02]  /*42c0*/  IMAD R10, R6, R9, R10 ;  /* 0x00000009060a7224 */ /* 0x000fe400078e020a */
[----:B------:R-:W-:Y:S02]  /*42d0*/  IMAD R11, R2, R3, R11 ;  /* 0x00000003020b7224 */ /* 0x000fe400078e020b */
[----:B------:R-:W-:Y:S02]  /*42e0*/  IMAD R10, R8, R6, R10 ;  /* 0x00000006080a7224 */ /* 0x000fe400078e020a */
.L_x_76:
[----:B------:R-:W-:Y:S05]  /*42f0*/  BRA.U UP1, `(.L_x_77) ;  /* 0x0000000101107547 */ /* 0x000fea000b800000 */
[----:B------:R-:W-:Y:S04]  /*4300*/  MOV R2, UR6 ;  /* 0x0000000600027c02 */ /* 0x000fe80008000f00 */
[----:B------:R-:W-:Y:S04]  /*4310*/  SHF.L.U32 R2, R2, 0x1f, RZ ;  /* 0x0000001f02027819 */ /* 0x000fe800000006ff */
[----:B------:R-:W2:Y:S02]  /*4320*/  SYNCS.PHASECHK.TRANS64.TRYWAIT P0, [UR7+0xe8], R2 ;  /* 0x0000e802ff0075a7 */ /* 0x000ea40008001107 */
[----:B--2---:R-:W-:Y:S05]  /*4330*/  @!P0 BRA `(.L_x_78) ;  /* 0x0000005800488947 */ /* 0x004fea0003800000 */
.L_x_77:
[----:B------:R-:W-:Y:S02]  /*4340*/  R2UR UR35, R15 ;  /* 0x000000000f2372ca */ /* 0x000fe400000e0000 */
[----:B------:R-:W-:Y:S02]  /*4350*/  R2UR UR34, R14 ;  /* 0x000000000e2272ca */ /* 0x000fe400000e0000 */
[----:B------:R-:W-:Y:S02]  /*4360*/  ISETP.NE.U32.AND P2, PT, RZ, UR4, PT ;  /* 0x00000004ff007c0c */ /* 0x000fe4000bf45070 */
[----:B------:R-:W-:Y:S02]  /*4370*/  SHF.L.U32 R14, R29, 0x1f, RZ ;  /* 0x0000001f1d0e7819 */ /* 0x000fe400000006ff */
[----:B------:R-:W-:Y:S05]  /*4380*/  ISETP.NE.AND.EX P2, PT, RZ, UR5, PT, P2 ;  /* 0x00000005ff007c0c */ /* 0x000fea000bf45320 */
[----:B------:R-:W-:Y:S02]  /*4390*/  USHF.L.U32 UR35, UR35, 0x6, URZ ;  /* 0x0000000623237899 */ /* 0x000fe400080006ff */
[----:B------:R-:W-:Y:S01]  /*43a0*/  USHF.L.U32 UR34, UR34, 0x8, URZ ;  /* 0x0000000822227899 */ /* 0x000fe200080006ff */
[----:B------:R-:W-:Y:S11]  /*43b0*/  BRA.U !UP3, `(.L_x_79) ;  /* 0x000000010b347547 */ /* 0x000ff6000b800000 */
[----:B------:R-:W-:Y:S01]  /*43c0*/  UPLOP3.LUT UP0, UPT, UPT, UPT, UP2, 0x80, 0x8 ;  /* 0x000000000008789c */ /* 0x000fe20003f0f020 */
[----:B--2---:R-:W-:Y:S02]  /*43d0*/  HFMA2 R0, -RZ, RZ, 0, 5.9604644775390625e-08 ;  /* 0x00000001ff007431 */ /* 0x004fe400000001ff */
[----:B------:R-:W-:Y:S03]  /*43e0*/  IMAD.MOV.U32 R96, RZ, RZ, 0x1 ;  /* 0x00000001ff607424 */ /* 0x000fe600078e00ff */
[----:B------:R-:W-:Y:S05]  /*43f0*/  PLOP3.LUT P0, PT, PT, PT, UP0, 0x80, 0x8 ;  /* 0x000000000008781c */ /* 0x000fea0003f0f008 */
[----:B------:R-:W2:Y:S01]  /*4400*/  @UP0 LDCU.64 UR10, c[0x0][0x888] ;  /* 0x00011100ff0a07ac */ /* 0x000ea20008000a00 */
[----:B------:R-:W-:Y:S07]  /*4410*/  @UP0 UIMAD UR8, UR36, UR4, URZ ;  /* 0x00000004240802a4 */ /* 0x000fee000f8e02ff */
[----:B------:R-:W-:Y:S01]  /*4420*/  @!P0 PRMT R96, R0, 0x7610, R96 ;  /* 0x0000761000608816 */ /* 0x000fe20000000060 */
[----:B--2---:R-:W-:Y:S03]  /*4430*/  @UP0 UIMAD.WIDE UR10, UR8, 0x4, UR10 ;  /* 0x00000004080a08a5 */ /* 0x004fe6000f8e020a */
[----:B------:R-:W2:Y:S03]  /*4440*/  @!UP0 LDCU UR8, c[0x0][0x880] ;  /* 0x00011000ff0887ac */ /* 0x000ea60008000800 */
[----:B------:R-:W-:Y:S01]  /*4450*/  IMAD.U32 R8, RZ, RZ, UR10 ;  /* 0x0000000aff087e24 */ /* 0x000fe2000f8e00ff */
[----:B------:R-:W-:Y:S05]  /*4460*/  MOV R9, UR11 ;  /* 0x0000000b00097c02 */ /* 0x000fea0008000f00 */
[----:B-----5:R3:W5:Y:S02]  /*4470*/  @P0 LDG.E R49, desc[UR46][R8.64] ;  /* 0x0000002e08310981 */ /* 0x020764000c1e1900 */
[----:B--23--:R-:W-:Y:S07]  /*4480*/  @!P0 IMAD.U32 R49, RZ, RZ, UR8 ;  /* 0x00000008ff318e24 */ /* 0x00cfee000f8e00ff */
.L_x_79:
[----:B-----5:R-:W-:Y:S01]  /*4490*/  @!P2 FSETP.EQ.AND P0, PT, R49, RZ, PT ;  /* 0x000000ff3100a20b */ /* 0x020fe20003f02000 */
[----:B------:R-:W-:Y:S01]  /*44a0*/  @!UPT UIADD3 URZ, UPT, UPT, URZ, URZ, URZ ;  /* 0x000000fffffff290 */ /* 0x000fe2000fffe0ff */
[----:B------:R-:W-:Y:S11]  /*44b0*/  @!P2 BRA `(.L_x_80) ;  /* 0x000000000014a947 */ /* 0x000ff60003800000 */
[----:B------:R-:W-:Y:S02]  /*44c0*/  LOP3.LUT P2, RZ, R96, 0xff, RZ, 0xc0, !PT ;  /* 0x000000ff60ff7812 */ /* 0x000fe4000784c0ff */
[----:B------:R-:W-:Y:S04]  /*44d0*/  PLOP3.LUT P0, PT, PT, PT, UP0, 0x80, 0x8 ;  /* 0x000000000008781c */ /* 0x000fe80003f0f008 */
[----:B------:R-:W-:Y:S07]  /*44e0*/  PLOP3.LUT P0, PT, P0, PT, PT, 0x8, 0x80 ;  /* 0x000000000080781c */ /* 0x000fee000070e170 */
[----:B------:R-:W-:Y:S11]  /*44f0*/  @P2 FSETP.EQ.AND P0, PT, R49, RZ, PT ;  /* 0x000000ff3100220b */ /* 0x000ff60003f02000 */
[----:B------:R-:W-:Y:S02]  /*4500*/  @!UPT UIADD3 URZ, UPT, UPT, URZ, URZ, URZ ;  /* 0x000000fffffff290 */ /* 0x000fe4000fffe0ff */
.L_x_80:
[----:B------:R-:W3:Y:S01]  /*4510*/  SYNCS.PHASECHK.TRANS64.TRYWAIT P2, [UR7+0xc0], R14 ;  /* 0x0000c00eff0075a7 */ /* 0x000ee20008041107 */
[----:B------:R-:W-:Y:S04]  /*4520*/  ELECT P4, URZ, PT ;  /* 0x0000000000ff782f */ /* 0x000fe80003880000 */
[----:B------:R-:W-:Y:S11]  /*4530*/  PLOP3.LUT P4, PT, P0, P4, PT, 0xf2, 0x2f ;  /* 0x00000000002f781c */ /* 0x000ff60000789e72 */
[----:B------:R-:W-:Y:S02]  /*4540*/  @!UPT UIADD3 URZ, UPT, UPT, URZ, URZ, URZ ;  /* 0x000000fffffff290 */ /* 0x000fe4000fffe0ff */
[----:B-1----:R-:W-:Y:S05]  /*4550*/  @!P4 IADD3 R8, P0, PT, R30, 0x580, RZ ;  /* 0x000005801e08c810 */ /* 0x002fea0007f1e0ff */
[----:B--2---:R-:W-:Y:S01]  /*4560*/  @!P4 IMAD.X R2, RZ, RZ, R31, P0 ;  /* 0x000000ffff02c224 */ /* 0x004fe200000e061f */
[----:B---3--:R-:W-:Y:S07]  /*4570*/  @!P2 BRA `(.L_x_81) ;  /* 0x0000005400d0a947 */ /* 0x008fee0003800000 */
.L_x_174:
[----:B------:R-:W-:Y:S01]  /*4580*/  @!P4 R2UR UR8, R2 ;  /* 0x000000000208c2ca */ /* 0x000fe200000e0000 */
[----:B------:R-:W-:Y:S01]  /*4590*/  VOTEU.ALL UP1, P4 ;  /* 0x0000000000ff7886 */ /* 0x000fe20002020000 */
[----:B------:R-:W-:Y:S01]  /*45a0*/  @!P4 R2UR UR9, R8 ;  /* 0x000000000809c2ca */ /* 0x000fe200000e0000 */
[----:B-1----:R-:W-:Y:S01]  /*45b0*/  @!P4 IMAD.MOV.U32 R0, RZ, RZ, 0x1000 ;  /* 0x00001000ff00c424 */ /* 0x002fe200078e00ff */
[----:B------:R-:W-:Y:S01]  /*45c0*/  UMOV UR10, 0x0 ;  /* 0x00000000000a7882 */ /* 0x000fe20000000000 */
[----:B------:R-:W-:Y:S01]  /*45d0*/  UMOV UR11, 0x10000000 ;  /* 0x10000000000b7882 */ /* 0x000fe20000000000 */
[----:B------:R-:W-:Y:S01]  /*45e0*/  @!UP1 UIADD3 UR32, UPT, UPT, UR7, 0x200, URZ ;  /* 0x0000020007209890 */ /* 0x000fe2000fffe0ff */
[----:B------:R-:W-:Y:S06]  /*45f0*/  VOTEU.ALL UP1, P4 ;  /* 0x0000000000ff7886 */ /* 0x000fec0002020000 */
[----:B------:R-:W-:Y:S01]  /*4600*/  IMAD.U32 R9, RZ, RZ, UR8 ;  /* 0x00000008ff097e24 */ /* 0x000fe2000f8e00ff */
[----:B------:R-:W-:Y:S01]  /*4610*/  UPRMT UR8, UR37, 0x654, UR33 ;  /* 0x0000065425087896 */ /* 0x000fe20008000021 */
[----:B------:R-:W-:Y:S03]  /*4620*/  IMAD.U32 R8, RZ, RZ, UR9 ;  /* 0x00000009ff087e24 */ /* 0x000fe6000f8e00ff */
[----:B------:R-:W-:Y:S02]  /*4630*/  @!P4 R2UR UR15, R9 ;  /* 0x00000000090fc2ca */ /* 0x000fe400000e0000 */
[----:B------:R-:W-:Y:S02]  /*4640*/  @!P4 R2UR UR14, R8 ;  /* 0x00000000080ec2ca */ /* 0x000fe400000e0000 */
[----:B------:R-:W-:Y:S05]  /*4650*/  @!P4 IADD3 R8, P0, PT, R30, 0x580, RZ ;  /* 0x000005801e08c810 */ /* 0x000fea0007f1e0ff */
[----:B------:R-:W-:Y:S06]  /*4660*/  @!P4 IMAD.X R2, RZ, RZ, R31, P0 ;  /* 0x000000ffff02c224 */ /* 0x000fec00000e061f */
[----:B------:R1:W-:Y:S01]  /*4670*/  @!UP1 UTMALDG.3D [UR32], [UR14], desc[UR10] ;  /* 0x00000a200e0095b4 */ /* 0x0003e20008011000 */
[----:B------:R1:W-:Y:S01]  /*4680*/  @!P4 SYNCS.ARRIVE.TRANS64.RED.A0TR RZ, [UR7+0xa0], R0 ;  /* 0x0000a000ffffc9a7 */ /* 0x0003e20008300407 */
[----:B------:R-:W-:Y:S01]  /*4690*/  SYNCS.ARRIVE.TRANS64.RED.A1T0 RZ, [UR8], RZ ;  /* 0x000000ffffff79a7 */ /* 0x000fe20008100408 */
[----:B------:R-:W2:Y:S02]  /*46a0*/  SYNCS.PHASECHK.TRANS64.TRYWAIT P2, [UR7+0xc8], R14 ;  /* 0x0000c80eff0075a7 */ /* 0x000ea40008041107 */
[----:B-12---:R-:W-:Y:S05]  /*46b0*/  @!P2 BRA `(.L_x_82) ;  /* 0x000000540098a947 */ /* 0x006fea0003800000 */
.L_x_176:
[----:B------:R-:W-:Y:S01]  /*46c0*/  @!P4 R2UR UR8, R2 ;  /* 0x000000000208c2ca */ /* 0x000fe200000e0000 */
[----:B------:R-:W-:Y:S01]  /*46d0*/  VOTEU.ALL UP1, P4 ;  /* 0x0000000000ff7886 */ /* 0x000fe20002020000 */
[----:B------:R-:W-:Y:S01]  /*46e0*/  @!P4 R2UR UR9, R8 ;  /* 0x000000000809c2ca */ /* 0x000fe200000e0000 */
[----:B-1----:R-:W-:Y:S01]  /*46f0*/  @!P4 IMAD.MOV.U32 R0, RZ, RZ, 0x1000 ;  /* 0x00001000ff00c424 */ /* 0x002fe200078e00ff */
[----:B------:R-:W-:Y:S01]  /*4700*/  UMOV UR10, 0x0 ;  /* 0x00000000000a7882 */ /* 0x000fe20000000000 */
[----:B------:R-:W-:Y:S01]  /*4710*/  UMOV UR11, 0x10000000 ;  /* 0x10000000000b7882 */ /* 0x000fe20000000000 */
[----:B------:R-:W-:Y:S02]  /*4720*/  @!UP1 UIADD3 UR26, UPT, UPT, UR34, 0x40, URZ ;  /* 0x00000040221a9890 */ /* 0x000fe4000fffe0ff */
[----:B------:R-:W-:Y:S01]  /*4730*/  @!UP1 UIADD3 UR24, UPT, UPT, UR7, 0x1200, URZ ;  /* 0x0000120007189890 */ /* 0x000fe2000fffe0ff */
[----:B------:R-:W-:Y:S01]  /*4740*/  VOTEU.ALL UP1, P4 ;  /* 0x0000000000ff7886 */ /* 0x000fe20002020000 */
[----:B------:R-:W-:Y:S01]  /*4750*/  UMOV UR27, UR35 ;  /* 0x00000023001b7c82 */ /* 0x000fe20008000000 */
[----:B------:R-:W-:Y:S02]  /*4760*/  UMOV UR28, UR36 ;  /* 0x00000024001c7c82 */ /* 0x000fe40008000000 */
        /* <DEDUP_REMOVED lines=12> */
.L_x_178:
[----:B------:R-:W2:Y:S01]  /*4830*/  LDC.64 R12, c[0x0][0xb18] ;  /* 0x0002c600ff0c7b82 */ /* 0x000ea20000000a00 */
[----:B------:R-:W-:Y:S01]  /*4840*/  @!P4 R2UR UR8, R2 ;  /* 0x000000000208c2ca */ /* 0x000fe200000e0000 */
[----:B------:R-:W-:Y:S01]  /*4850*/  VOTEU.ALL UP1, P4 ;  /* 0x0000000000ff7886 */ /* 0x000fe20002020000 */
[----:B------:R-:W-:Y:S01]  /*4860*/  @!P4 R2UR UR9, R8 ;  /* 0x000000000809c2ca */ /* 0x000fe200000e0000 */
[----:B-1----:R-:W-:Y:S01]  /*4870*/  @!P4 IMAD.MOV.U32 R0, RZ, RZ, 0x1000 ;  /* 0x00001000ff00c424 */ /* 0x002fe200078e00ff */
[----:B------:R-:W-:Y:S03]  /*4880*/  UMOV UR10, 0x0 ;  /* 0x00000000000a7882 */ /* 0x000fe60000000000 */
[----:B------:R-:W1:Y:S01]  /*4890*/  @!P1 LDC R2, c[0x0][0xb0c] ;  /* 0x0002c300ff029b82 */ /* 0x000e620000000800 */
[----:B------:R-:W-:Y:S01]  /*48a0*/  @!UP1 UIADD3 UR18, UPT, UPT, UR34, 0x80, URZ ;  /* 0x0000008022129890 */ /* 0x000fe2000fffe0ff */
[----:B------:R-:W-:Y:S01]  /*48b0*/  @P3 SHF.R.U32.HI R26, RZ, 0x10, R21 ;  /* 0x00000010ff1a3819 */ /* 0x000fe20000011615 */
[----:B------:R-:W-:Y:S01]  /*48c0*/  @!UP1 UIADD3 UR16, UPT, UPT, UR7, 0x2200, URZ ;  /* 0x0000220007109890 */ /* 0x000fe2000fffe0ff */
[----:B------:R-:W-:Y:S01]  /*48d0*/  VIADD R28, R28, 0x1 ;  /* 0x000000011c1c7836 */ /* 0x000fe20000000000 */
[----:B------:R-:W-:Y:S01]  /*48e0*/  VOTEU.ALL UP1, P4 ;  /* 0x0000000000ff7886 */ /* 0x000fe20002020000 */
[----:B------:R-:W-:Y:S01]  /*48f0*/  UMOV UR11, 0x10000000 ;  /* 0x10000000000b7882 */ /* 0x000fe20000000000 */
[----:B------:R-:W-:Y:S01]  /*4900*/  UMOV UR19, UR35 ;  /* 0x0000002300137c82 */ /* 0x000fe20008000000 */
[----:B------:R-:W-:Y:S01]  /*4910*/  IMAD.U32 R9, RZ, RZ, UR8 ;  /* 0x00000008ff097e24 */ /* 0x000fe2000f8e00ff */
[----:B------:R-:W-:Y:S01]  /*4920*/  UMOV UR20, UR36 ;  /* 0x0000002400147c82 */ /* 0x000fe20008000000 */
[----:B------:R-:W-:Y:S01]  /*4930*/  IMAD.U32 R8, RZ, RZ, UR9 ;  /* 0x00000009ff087e24 */ /* 0x000fe2000f8e00ff */
[----:B------:R-:W-:Y:S02]  /*4940*/  UPRMT UR8, UR37, 0x654, UR17 ;  /* 0x0000065425087896 */ /* 0x000fe40008000011 */
[----:B------:R-:W-:Y:S02]  /*4950*/  @!P4 R2UR UR15, R9 ;  /* 0x00000000090fc2ca */ /* 0x000fe400000e0000 */
[----:B------:R-:W-:Y:S02]  /*4960*/  @!P4 R2UR UR14, R8 ;  /* 0x00000000080ec2ca */ /* 0x000fe400000e0000 */
[----:B------:R-:W3:Y:S11]  /*4970*/  LDC.64 R8, c[0x0][0xb10] ;  /* 0x0002c400ff087b82 */ /* 0x000ef60000000a00 */
[----:B------:R1:W-:Y:S01]  /*4980*/  @!UP1 UTMALDG.3D [UR16], [UR14], desc[UR10] ;  /* 0x00000a100e0095b4 */ /* 0x0003e20008011000 */
[----:B------:R5:W-:Y:S01]  /*4990*/  @!P4 SYNCS.ARRIVE.TRANS64.RED.A0TR RZ, [UR7+0xb0], R0 ;  /* 0x0000b000ffffc9a7 */ /* 0x000be20008300407 */
[C---:B---3--:R-:W-:Y:S01]  /*49a0*/  @!P1 IMAD.HI.U32 R8, R11.reuse, R8, RZ ;  /* 0x000000080b089227 */ /* 0x048fe200078e00ff */
[----:B--2---:R-:W-:Y:S02]  /*49b0*/  @!P1 ISETP.NE.AND P0, PT, R12, 0x1, PT ;  /* 0x000000010c00980c */ /* 0x004fe40003f05270 */
[----:B-1----:R-:W-:Y:S01]  /*49c0*/  @!P1 ISETP.NE.AND P2, PT, R2, 0x1, PT ;  /* 0x000000010200980c */ /* 0x002fe20003f45270 */
[----:B------:R-:W-:Y:S01]  /*49d0*/  SYNCS.ARRIVE.TRANS64.RED.A1T0 RZ, [UR8], RZ ;  /* 0x000000ffffff79a7 */ /* 0x000fe20008100408 */
[C---:B------:R-:W-:Y:S01]  /*49e0*/  @!P1 IMAD.HI.U32 R13, R10.reuse, R13, RZ ;  /* 0x0000000d0a0d9227 */ /* 0x040fe200078e00ff */
[----:B------:R-:W-:Y:S04]  /*49f0*/  @!P1 SHF.R.U32.HI R8, RZ, R9, R8 ;  /* 0x00000009ff089219 */ /* 0x000fe80000011608 */
[----:B------:R-:W-:Y:S01]  /*4a00*/  @!P1 SEL R8, R11, R8, !P2 ;  /* 0x000000080b089207 */ /* 0x000fe20005000000 */
[----:B------:R-:W1:Y:S01]  /*4a10*/  SYNCS.PHASECHK.TRANS64.TRYWAIT P5, [UR7+0xd8], R14 ;  /* 0x0000d80eff0075a7 */ /* 0x000e6200080a1107 */
[----:B-----5:R-:W2:Y:S02]  /*4a20*/  @!P1 LDC R0, c[0x0][0xb20] ;  /* 0x0002c800ff009b82 */ /* 0x020ea40000000800 */
[----:B--2---:R-:W-:Y:S04]  /*4a30*/  @!P1 SHF.R.U32.HI R0, RZ, R0, R13 ;  /* 0x00000000ff009219 */ /* 0x004fe8000001160d */
[----:B------:R-:W-:Y:S05]  /*4a40*/  @!P1 SEL R9, R10, R0, !P0 ;  /* 0x000000000a099207 */ /* 0x000fea0004000000 */
[----:B------:R-:W-:Y:S02]  /*4a50*/  @!P1 IMAD.IADD R0, R9, 0x1, -R8 ;  /* 0x0000000109009824 */ /* 0x000fe400078e0a08 */
[----:B------:R-:W-:Y:S02]  /*4a60*/  @!P1 IMAD.IADD R8, R8, 0x1, -R9 ;  /* 0x0000000108089824 */ /* 0x000fe400078e0a09 */
[----:B------:R-:W-:Y:S02]  /*4a70*/  @!P1 IMAD R11, R0, R2, R11 ;  /* 0x00000002000b9224 */ /* 0x000fe400078e020b */
[----:B------:R-:W-:Y:S01]  /*4a80*/  @!P1 IMAD R10, R8, R12, R10 ;  /* 0x0000000c080a9224 */ /* 0x000fe200078e020a */
[----:B-1----:R-:W-:Y:S06]  /*4a90*/  @!P5 BRA `(.L_x_84) ;  /* 0x0000005000d0d947 */ /* 0x002fec0003800000 */
.L_x_180:
[----:B------:R-:W-:Y:S01]  /*4aa0*/  @!P4 IADD3 R2, P0, PT, R30, 0x580, RZ ;  /* 0x000005801e02c810 */ /* 0x000fe20007f1e0ff */
[----:B------:R-:W-:Y:S01]  /*4ab0*/  VOTEU.ALL UP1, P4 ;  /* 0x0000000000ff7886 */ /* 0x000fe20002020000 */
[----:B------:R-:W-:Y:S01]  /*4ac0*/  UMOV UR18, 0x0 ;  /* 0x0000000000127882 */ /* 0x000fe20000000000 */
[----:B------:R-:W-:Y:S01]  /*4ad0*/  UMOV UR19, 0x10000000 ;  /* 0x1000000000137882 */ /* 0x000fe20000000000 */
[----:B------:R-:W-:Y:S01]  /*4ae0*/  @!P4 R2UR UR9, R2 ;  /* 0x000000000209c2ca */ /* 0x000fe200000e0000 */
[----:B-1----:R-:W-:Y:S01]  /*4af0*/  @!P4 IMAD.X R0, RZ, RZ, R31, P0 ;  /* 0x000000ffff00c224 */ /* 0x002fe200000e061f */
[----:B------:R-:W-:Y:S01]  /*4b00*/  @!UP1 UIADD3 UR10, UPT, UPT, UR34, 0xc0, URZ ;  /* 0x000000c0220a9890 */ /* 0x000fe2000fffe0ff */
[----:B------:R-:W-:Y:S01]  /*4b10*/  ISETP.NE.AND P0, PT, R28, 0x2, PT ;  /* 0x000000021c00780c */ /* 0x000fe20003f05270 */
[----:B------:R-:W-:Y:S01]  /*4b20*/  UMOV UR11, UR35 ;  /* 0x00000023000b7c82 */ /* 0x000fe20008000000 */
[----:B------:R-:W-:Y:S01]  /*4b30*/  UMOV UR12, UR36 ;  /* 0x00000024000c7c82 */ /* 0x000fe20008000000 */
[----:B------:R-:W-:Y:S01]  /*4b40*/  @!P4 R2UR UR8, R0 ;  /* 0x000000000008c2ca */ /* 0x000fe200000e0000 */
[----:B------:R-:W-:Y:S01]  /*4b50*/  IMAD.IADD R14, R10, 0x1, R94 ;  /* 0x000000010a0e7824 */ /* 0x000fe200078e025e */
[----:B------:R-:W-:Y:S01]  /*4b60*/  @P3 R2UR UR36, R26 ;  /* 0x000000001a2432ca */ /* 0x000fe200000e0000 */
[----:B------:R-:W-:Y:S01]  /*4b70*/  IMAD.IADD R15, R11, 0x1, R95 ;  /* 0x000000010b0f7824 */ /* 0x000fe200078e025f */
[----:B------:R-:W-:Y:S02]  /*4b80*/  SEL R0, RZ, 0x1, P0 ;  /* 0x00000001ff007807 */ /* 0x000fe40000000000 */
[----:B------:R-:W-:Y:S01]  /*4b90*/  LOP3.LUT R29, R29, 0x1, RZ, 0x3c, !PT ;  /* 0x000000011d1d7812 */ /* 0x000fe200078e3cff */
[----:B------:R-:W-:Y:S01]  /*4ba0*/  IMAD.U32 R8, RZ, RZ, UR9 ;  /* 0x00000009ff087e24 */ /* 0x000fe2000f8e00ff */
[----:B------:R-:W-:Y:S01]  /*4bb0*/  @!UP1 UIADD3 UR9, UPT, UPT, UR7, 0xb8, URZ ;  /* 0x000000b807099890 */ /* 0x000fe2000fffe0ff */
[----:B------:R-:W-:Y:S02]  /*4bc0*/  LOP3.LUT R27, R27, R0, RZ, 0x3c, !PT ;  /* 0x000000001b1b7212 */ /* 0x000fe400078e3cff */
[----:B------:R-:W-:Y:S02]  /*4bd0*/  SEL R28, R28, RZ, P0 ;  /* 0x000000ff1c1c7207 */ /* 0x000fe40000000000 */
[----:B------:R-:W-:Y:S01]  /*4be0*/  IMAD.U32 R9, RZ, RZ, UR8 ;  /* 0x00000008ff097e24 */ /* 0x000fe2000f8e00ff */
[----:B------:R-:W-:Y:S01]  /*4bf0*/  @!P4 R2UR UR14, R8 ;  /* 0x00000000080ec2ca */ /* 0x000fe200000e0000 */
[----:B------:R-:W-:Y:S01]  /*4c00*/  @!UP1 UIADD3 UR8, UPT, UPT, UR7, 0x3200, URZ ;  /* 0x0000320007089890 */ /* 0x000fe2000fffe0ff */
[----:B------:R-:W-:Y:S02]  /*4c10*/  VOTEU.ALL UP1, P4 ;  /* 0x0000000000ff7886 */ /* 0x000fe40002020000 */
[----:B------:R-:W-:Y:S11]  /*4c20*/  @!P4 R2UR UR15, R9 ;  /* 0x00000000090fc2ca */ /* 0x000ff600000e0000 */
[----:B------:R-:W-:Y:S02]  /*4c30*/  @!UPT UIADD3 URZ, UPT, UPT, URZ, URZ, URZ ;  /* 0x000000fffffff290 */ /* 0x000fe4000fffe0ff */
[----:B------:R2:W-:Y:S01]  /*4c40*/  @!UP1 UTMALDG.3D [UR8], [UR14], desc[UR18] ;  /* 0x000012080e0095b4 */ /* 0x0005e20008011000 */
[----:B------:R2:W-:Y:S01]  /*4c50*/  @!P4 SYNCS.ARRIVE.TRANS64.RED.A0TR RZ, [UR7+0xb8], R25 ;  /* 0x0000b819ffffc9a7 */ /* 0x0005e20008300407 */
[----:B------:R-:W-:Y:S01]  /*4c60*/  UPLOP3.LUT UP1, UPT, UPT, UPT, UPT, 0x80, 0x8 ;  /* 0x000000000008789c */ /* 0x000fe20003f2f070 */
[----:B------:R-:W-:Y:S01]  /*4c70*/  SYNCS.ARRIVE.TRANS64.RED.A1T0 RZ, [UR13], RZ ;  /* 0x000000ffffff79a7 */ /* 0x000fe2000810040d */
[----:B------:R-:W-:Y:S09]  /*4c80*/  @P3 BRA `(.L_x_85) ;  /* 0xfffffff000a03947 */ /* 0x000ff2000383ffff */
[----:B------:R-:W-:-:S04]  /*4c90*/  SHF.L.U32 R2, R29, 0x1f, RZ ;  /* 0x0000001f1d027819 */ /* 0x000fc800000006ff */
[----:B------:R-:W1:Y:S02]  /*4ca0*/  SYNCS.PHASECHK.TRANS64.TRYWAIT P0, [UR7+0xc0], R2 ;  /* 0x0000c002ff0075a7 */ /* 0x000e640008001107 */
[----:B-1----:R-:W-:Y:S05]  /*4cb0*/  @!P0 BRA `(.L_x_86) ;  /* 0x0000005000608947 */ /* 0x002fea0003800000 */
.L_x_182:
[----:B------:R-:W3:Y:S02]  /*4cc0*/  SYNCS.PHASECHK.TRANS64.TRYWAIT P0, [UR7+0xc8], R2 ;  /* 0x0000c802ff0075a7 */ /* 0x000ee40008001107 */
[----:B---3--:R-:W-:Y:S05]  /*4cd0*/  @!P0 BRA `(.L_x_87) ;  /* 0x0000005000708947 */ /* 0x008fea0003800000 */
.L_x_184:
[----:B------:R-:W3:Y:S02]  /*4ce0*/  SYNCS.PHASECHK.TRANS64.TRYWAIT P0, [UR7+0xd0], R2 ;  /* 0x0000d002ff0075a7 */ /* 0x000ee40008001107 */
[----:B---3--:R-:W-:Y:S05]  /*4cf0*/  @!P0 BRA `(.L_x_88) ;  /* 0x0000005000808947 */ /* 0x008fea0003800000 */
.L_x_186:
[----:B-1----:R-:W-:-:S07]  /*4d00*/  MOV R0, UR7 ;  /* 0x0000000700007c02 */ /* 0x002fce0008000f00 */
.L_x_89:
[----:B-1----:R-:W-:-:S04]  /*4d10*/  SHF.L.U32 R2, R29, 0x1f, RZ ;  /* 0x0000001f1d027819 */ /* 0x002fc800000006ff */
[----:B------:R1:W3:Y:S03]  /*4d20*/  SYNCS.PHASECHK.TRANS64.TRYWAIT P0, [R0+URZ+0xd8], R2 ;  /* 0x0000d802000075a7 */ /* 0x0002e600080011ff */
[----:B---3--:R-:W-:Y:S05]  /*4d30*/  @!P0 NANOSLEEP.SYNCS 0x989680 ;  /* 0x009896800000895d */ /* 0x008fea0003900000 */
[----:B------:R-:W3:Y:S02]  /*4d40*/  @!P0 SYNCS.PHASECHK.TRANS64 P0, [R0+URZ+0xd8], R2 ;  /* 0x0000d802000085a7 */ /* 0x000ee400080010ff */
[----:B--23--:R-:W-:Y:S05]  /*4d50*/  @P0 EXIT ;  /* 0x000000000000094d */ /* 0x00cfea0003800000 */
[----:B------:R-:W-:Y:S05]  /*4d60*/  BRA `(.L_x_89) ;  /* 0xfffffffc00e87947 */ /* 0x000fea000383ffff */
.L_x_74:
[----:B------:R-:W-:-:S06]  /*4d70*/  UISETP.GE.AND UP1, UPT, UR8, 0x4, UPT ;  /* 0x000000040800788c */ /* 0x000fcc000bf26270 */
[----:B------:R-:W-:-:S13]  /*4d80*/  PLOP3.LUT P0, PT, PT, PT, UP1, 0x80, 0x8 ;  /* 0x000000000008781c */ /* 0x000fda0003f0f018 */
[----:B------:R-:W-:Y:S05]  /*4d90*/  @!P0 EXIT ;  /* 0x000000000000894d */ /* 0x000fea0003800000 */
[----:B------:R-:W-:Y:S01]  /*4da0*/  BAR.SYNC.DEFER_BLOCKING 0x6, 0xa0 ;  /* 0x0182800000007b1d */ /* 0x000fe20000010000 */
[C---:B------:R-:W-:Y:S01]  /*4db0*/  IMAD.SHL.U32 R3, R108.reuse, 0x40, RZ ;  /* 0x000000406c037824 */ /* 0x040fe200078e00ff */
[C---:B------:R-:W-:Y:S01]  /*4dc0*/  LOP3.LUT R110, R108.reuse, 0x60, RZ, 0xc0, !PT ;  /* 0x000000606c6e7812 */ /* 0x040fe200078ec0ff */
[C---:B------:R-:W-:Y:S01]  /*4dd0*/  IMAD.SHL.U32 R100, R108.reuse, 0x20, RZ ;  /* 0x000000206c647824 */ /* 0x040fe200078e00ff */
[----:B------:R-:W-:Y:S01]  /*4de0*/  CS2R R106, SRZ ;  /* 0x00000000006a7805 */ /* 0x000fe2000001ff00 */
[C---:B------:R-:W-:Y:S01]  /*4df0*/  IMAD.SHL.U32 R4, R108.reuse, 0x2, RZ ;  /* 0x000000026c047824 */ /* 0x040fe200078e00ff */
[----:B------:R-:W-:Y:S02]  /*4e00*/  UMOV UR49, 0x400 ;  /* 0x0000040000317882 */ /* 0x000fe40000000000 */
[----:B------:R-:W1:Y:S01]  /*4e10*/  LDC R99, c[0x0][0x370] ;  /* 0x0000dc00ff637b82 */ /* 0x000e620000000800 */
[----:B------:R-:W-:Y:S01]  /*4e20*/  ULEA UR49, UR37, UR49, 0x18 ;  /* 0x0000003125317291 */ /* 0x000fe2000f8ec0ff */
[----:B------:R-:W-:Y:S01]  /*4e30*/  LOP3.LUT R2, R3, 0x180, RZ, 0xc0, !PT ;  /* 0x0000018003027812 */ /* 0x000fe200078ec0ff */
[----:B------:R-:W-:Y:S01]  /*4e40*/  IMAD.U32 R46, R108, 0x10000, RZ ;  /* 0x000100006c2e7824 */ /* 0x000fe200078e00ff */
[----:B------:R-:W-:Y:S01]  /*4e50*/  LOP3.LUT R100, R100, 0xc00, RZ, 0xc0, !PT ;  /* 0x00000c0064647812 */ /* 0x000fe200078ec0ff */
[----:B------:R-:W-:Y:S01]  /*4e60*/  UIADD3 UR4, UPT, UPT, UR49, 0x4200, URZ ;  /* 0x0000420031047890 */ /* 0x000fe2000fffe0ff */
[----:B------:R-:W-:Y:S01]  /*4e70*/  LOP3.LUT R4, R2, 0x20, R4, 0xf8, !PT ;  /* 0x0000002002047812 */ /* 0x000fe200078ef804 */
[----:B------:R-:W-:Y:S01]  /*4e80*/  IMAD.SHL.U32 R2, R108, 0x8, RZ ;  /* 0x000000086c027824 */ /* 0x000fe200078e00ff */
[----:B------:R-:W2:Y:S01]  /*4e90*/  LDC R42, c[0x0][0xb0c] ;  /* 0x0002c300ff2a7b82 */ /* 0x000ea20000000800 */
[----:B------:R-:W-:Y:S01]  /*4ea0*/  LOP3.LUT R100, R100, 0x40, R3, 0xf8, !PT ;  /* 0x0000004064647812 */ /* 0x000fe200078ef803 */
[----:B------:R-:W-:Y:S01]  /*4eb0*/  IMAD.MOV.U32 R45, RZ, RZ, RZ ;  /* 0x000000ffff2d7224 */ /* 0x000fe200078e00ff */
[----:B------:R-:W-:Y:S01]  /*4ec0*/  LOP3.LUT R46, R46, 0x600000, RZ, 0xc0, !PT ;  /* 0x006000002e2e7812 */ /* 0x000fe200078ec0ff */
[----:B------:R-:W-:Y:S01]  /*4ed0*/  IMAD.MOV.U32 R112, RZ, RZ, RZ ;  /* 0x000000ffff707224 */ /* 0x000fe200078e00ff */
[----:B------:R-:W-:-:S02]  /*4ee0*/  LOP3.LUT R108, R108, 0x2, RZ, 0xc0, !PT ;  /* 0x000000026c6c7812 */ /* 0x000fc400078ec0ff */
[----:B------:R-:W-:Y:S02]  /*4ef0*/  CS2R R104, SRZ ;  /* 0x0000000000687805 */ /* 0x000fe4000001ff00 */
[----:B------:R-:W-:Y:S01]  /*4f00*/  LOP3.LUT R2, R4, 0x30, R2, 0x78, !PT ;  /* 0x0000003004027812 */ /* 0x000fe200078e7802 */
[----:B------:R-:W4:Y:S01]  /*4f10*/  LDC R97, c[0x0][0xb20] ;  /* 0x0002c800ff617b82 */ /* 0x000f220000000800 */
[----:B------:R-:W3:Y:S01]  /*4f20*/  LDS R0, [UR49+0x1a0] ;  /* 0x0001a031ff007984 */ /* 0x000ee20008000800 */
[----:B------:R-:W-:Y:S01]  /*4f30*/  LOP3.LUT R100, R100, 0x200, R3, 0xf8, !PT ;  /* 0x0000020064647812 */ /* 0x000fe200078ef803 */
[----:B------:R-:W-:Y:S01]  /*4f40*/  IMAD.MOV R102, RZ, RZ, -R108 ;  /* 0x000000ffff667224 */ /* 0x000fe200078e0a6c */
[----:B------:R-:W1:Y:S01]  /*4f50*/  LDCU.64 UR52, c[0x0][0x348] ;  /* 0x00006900ff3477ac */ /* 0x000e620008000a00 */
[----:B------:R-:W-:Y:S01]  /*4f60*/  IMAD.U32 R109, RZ, RZ, UR4 ;  /* 0x00000004ff6d7e24 */ /* 0x000fe2000f8e00ff */
[----:B------:R-:W-:Y:S02]  /*4f70*/  LOP3.LUT R100, R100, R2, RZ, 0xfc, !PT ;  /* 0x0000000264647212 */ /* 0x000fe400078efcff */
[----:B------:R-:W1:Y:S01]  /*4f80*/  LDC R41, c[0x0][0xb30] ;  /* 0x0002cc00ff297b82 */ /* 0x000e620000000800 */
[----:B------:R-:W1:Y:S01]  /*4f90*/  LDCU.64 UR38, c[0x0][0x888] ;  /* 0x00011100ff2677ac */ /* 0x000e620008000a00 */
[----:B------:R-:W1:Y:S06]  /*4fa0*/  LDCU.64 UR44, c[0x0][0x890] ;  /* 0x00011200ff2c77ac */ /* 0x000e6c0008000a00 */
[----:B------:R-:W1:Y:S01]  /*4fb0*/  LDC.64 R92, c[0x0][0xb10] ;  /* 0x0002c400ff5c7b82 */ /* 0x000e620000000a00 */
[----:B------:R-:W-:-:S07]  /*4fc0*/  UIADD3 UR48, UPT, UPT, UR49, 0x200, URZ ;  /* 0x0000020031307890 */ /* 0x000fce000fffe0ff */
[----:B------:R-:W1:Y:S08]  /*4fd0*/  LDC.64 R38, c[0x0][0xb18] ;  /* 0x0002c600ff267b82 */ /* 0x000e700000000a00 */
[----:B------:R-:W1:Y:S08]  /*4fe0*/  LDC.64 R36, c[0x0][0xb28] ;  /* 0x0002ca00ff247b82 */ /* 0x000e700000000a00 */
[----:B------:R-:W1:Y:S01]  /*4ff0*/  LDC.64 R90, c[0x0][0x8b0] ;  /* 0x00022c00ff5a7b82 */ /* 0x000e620000000a00 */
[----:B---3--:R-:W-:-:S07]  /*5000*/  IMAD.IADD R46, R0, 0x1, R46 ;  /* 0x00000001002e7824 */ /* 0x008fce00078e022e */
[----:B------:R-:W3:Y:S08]  /*5010*/  LDC.64 R88, c[0x0][0x8a8] ;  /* 0x00022a00ff587b82 */ /* 0x000ef00000000a00 */
[----:B--2-4-:R-:W1:Y:S02]  /*5020*/  LDC R98, c[0x0][0x374] ;  /* 0x0000dd00ff627b82 */ /* 0x014e640000000800 */
.L_x_131:
[----:B------:R-:W-:Y:S02]  /*5030*/  LEA R0, R112, UR49, 0x3 ;  /* 0x0000003170007c11 */ /* 0x000fe4000f8e18ff */
[----:B------:R-:W-:Y:S02]  /*5040*/  SHF.L.U32 R2, R106, 0x1f, RZ ;  /* 0x0000001f6a027819 */ /* 0x000fe400000006ff */
[----:B------:R-:W-:Y:S02]  /*5050*/  LEA R16, R112, UR49, 0x4 ;  /* 0x0000003170107c11 */ /* 0x000fe4000f8e20ff */
[----:B------:R-:W2:Y:S02]  /*5060*/  SYNCS.PHASECHK.TRANS64.TRYWAIT P0, [R0+URZ+0xf0], R2 ;  /* 0x0000f002000075a7 */ /* 0x000ea400080011ff */
[----:B-12---:R-:W-:Y:S05]  /*5070*/  @!P0 BRA `(.L_x_90) ;  /* 0x0000004c00b88947 */ /* 0x006fea0003800000 */
.L_x_187:
[----:B------:R-:W4:Y:S01]  /*5080*/  LDC.64 R10, c[0x0][0xb10] ;  /* 0x0002c400ff0a7b82 */ /* 0x000f220000000a00 */
[----:B------:R-:W3:Y:S01]  /*5090*/  LDS.128 R16, [R16+0x180] ;  /* 0x0001800010107984 */ /* 0x000ee20000000c00 */
[----:B-1----:R-:W-:Y:S01]  /*50a0*/  ISETP.NE.AND P1, PT, R41, 0x1, PT ;  /* 0x000000012900780c */ /* 0x002fe20003f25270 */
[----:B--2---:R-:W-:Y:S01]  /*50b0*/  VIADD R0, R0, 0x100 ;  /* 0x0000010000007836 */ /* 0x004fe20000000000 */
[----:B------:R-:W-:Y:S04]  /*50c0*/  ISETP.GE.AND P0, PT, R40, 0x1, PT ;  /* 0x000000012800780c */ /* 0x000fe80003f06270 */
[----:B------:R-:W1:Y:S01]  /*50d0*/  LDC.64 R8, c[0x0][0xb18] ;  /* 0x0002c600ff087b82 */ /* 0x000e620000000a00 */
[----:B------:R-:W-:Y:S01]  /*50e0*/  PRMT R0, RZ, 0x654, R0 ;  /* 0x00000654ff007816 */ /* 0x000fe20000000000 */
[----:B------:R-:W-:Y:S01]  /*50f0*/  @!PT LDS RZ, [RZ] ;  /* 0x00000000fffff984 */ /* 0x000fe20000000800 */
[----:B------:R-:W-:Y:S01]  /*5100*/  @!PT LDS RZ, [RZ] ;  /* 0x00000000fffff984 */ /* 0x000fe20000000800 */
[----:B------:R-:W-:Y:S01]  /*5110*/  @!PT LDS RZ, [RZ] ;  /* 0x00000000fffff984 */ /* 0x000fe20000000800 */
[----:B------:R-:W-:Y:S01]  /*5120*/  @!PT LDS RZ, [RZ] ;  /* 0x00000000fffff984 */ /* 0x000fe20000000800 */
[----:B------:R2:W-:Y:S06]  /*5130*/  MEMBAR.ALL.CTA ;  /* 0x0000000000007992 */ /* 0x0005ec0000008000 */
[----:B--2---:R-:W2:Y:S01]  /*5140*/  FENCE.VIEW.ASYNC.S ;  /* 0x00000000000073c6 */ /* 0x004ea20000000000 */
[----:B------:R-:W1:Y:S08]  /*5150*/  @!P1 LDC R12, c[0x0][0xb20] ;  /* 0x0002c800ff0c9b82 */ /* 0x000e700000000800 */
[----:B------:R-:W1:Y:S01]  /*5160*/  @!P1 LDC R7, c[0x0][0xb0c] ;  /* 0x0002c300ff079b82 */ /* 0x000e620000000800 */
[----:B--2---:R2:W-:Y:S01]  /*5170*/  SYNCS.ARRIVE.TRANS64.RED.A1T0 RZ, [R0+URZ], RZ ;  /* 0x000000ff00ff79a7 */ /* 0x0045e200081004ff */
[----:B---3--:R-:W-:Y:S04]  /*5180*/  LOP3.LUT P4, RZ, R18, 0x1, RZ, 0xc0, !PT ;  /* 0x0000000112ff7812 */ /* 0x008fe8000788c0ff */
[----:B------:R-:W-:Y:S09]  /*5190*/  P2R R111, PR, RZ, 0x10 ;  /* 0x00000010ff6f7803 */ /* 0x000ff20000000000 */
[----:B------:R-:W-:Y:S02]  /*51a0*/  @P4 MOV R44, R16 ;  /* 0x00000010002c4202 */ /* 0x000fe40000000f00 */
[----:B------:R-:W-:Y:S01]  /*51b0*/  @P4 LOP3.LUT R43, R17, 0xffff, RZ, 0xc0, !PT ;  /* 0x0000ffff112b4812 */ /* 0x000fe200078ec0ff */
[----:B--2-4-:R-:W-:Y:S06]  /*51c0*/  @!P0 BRA `(.L_x_91) ;  /* 0x0000000000a48947 */ /* 0x014fec0003800000 */
[----:B------:R-:W-:Y:S01]  /*51d0*/  IMAD.HI.U32 R0, R98, R39, RZ ;  /* 0x0000002762007227 */ /* 0x000fe200078e00ff */
[----:B------:R-:W-:Y:S02]  /*51e0*/  ISETP.NE.AND P0, PT, R38, 0x1, PT ;  /* 0x000000012600780c */ /* 0x000fe40003f05270 */
[----:B------:R-:W-:Y:S01]  /*51f0*/  ISETP.NE.AND P2, PT, R40, 0x1, PT ;  /* 0x000000012800780c */ /* 0x000fe20003f45270 */
[----:B------:R-:W-:Y:S01]  /*5200*/  IMAD.HI.U32 R4, R99, R92, RZ ;  /* 0x0000005c63047227 */ /* 0x000fe200078e00ff */
[----:B------:R-:W-:Y:S02]  /*5210*/  SHF.R.U32.HI R0, RZ, R97, R0 ;  /* 0x00000061ff007219 */ /* 0x000fe40000011600 */
[----:B------:R-:W-:Y:S01]  /*5220*/  ISETP.NE.AND P3, PT, R42, 0x1, PT ;  /* 0x000000012a00780c */ /* 0x000fe20003f65270 */
[----:B------:R-:W-:Y:S01]  /*5230*/  IMAD.HI.U32 R6, R43, R39, RZ ;  /* 0x000000272b067227 */ /* 0x000fe200078e00ff */
[-C--:B------:R-:W-:Y:S02]  /*5240*/  SHF.R.U32.HI R4, RZ, R93.reuse, R4 ;  /* 0x0000005dff047219 */ /* 0x080fe40000011604 */
[----:B------:R-:W-:Y:S01]  /*5250*/  SEL R0, R98, R0, !P0 ;  /* 0x0000000062007207 */ /* 0x000fe20004000000 */
[----:B------:R-:W-:Y:S01]  /*5260*/  IMAD.HI.U32 R5, R44, R92, RZ ;  /* 0x0000005c2c057227 */ /* 0x000fe200078e00ff */
[----:B------:R-:W-:Y:S03]  /*5270*/  SEL R4, R99, R4, !P3 ;  /* 0x0000000463047207 */ /* 0x000fe60005800000 */
[-C--:B------:R-:W-:Y:S01]  /*5280*/  IMAD.HI.U32 R3, R0, R36.reuse, RZ ;  /* 0x0000002400037227 */ /* 0x080fe200078e00ff */
[----:B------:R-:W-:Y:S03]  /*5290*/  SHF.R.U32.HI R5, RZ, R93, R5 ;  /* 0x0000005dff057219 */ /* 0x000fe60000011605 */
[----:B------:R-:W-:Y:S01]  /*52a0*/  IMAD.HI.U32 R2, R4, R36, RZ ;  /* 0x0000002404027227 */ /* 0x000fe200078e00ff */
[----:B------:R-:W-:Y:S02]  /*52b0*/  @P2 SHF.R.U32.HI R0, RZ, R37, R3 ;  /* 0x00000025ff002219 */ /* 0x000fe40000011603 */
[----:B------:R-:W-:Y:S02]  /*52c0*/  SHF.R.U32.HI R3, RZ, R97, R6 ;  /* 0x00000061ff037219 */ /* 0x000fe40000011606 */
[----:B------:R-:W-:Y:S01]  /*52d0*/  @P2 SHF.R.U32.HI R4, RZ, R37, R2 ;  /* 0x00000025ff042219 */ /* 0x000fe20000011602 */
[----:B------:R-:W-:Y:S01]  /*52e0*/  IMAD R0, R40, R0, RZ ;  /* 0x0000000028007224 */ /* 0x000fe200078e02ff */
[----:B------:R-:W-:Y:S02]  /*52f0*/  SEL R3, R43, R3, !P0 ;  /* 0x000000032b037207 */ /* 0x000fe40004000000 */
[----:B------:R-:W-:Y:S01]  /*5300*/  SEL R2, R44, R5, !P3 ;  /* 0x000000052c027207 */ /* 0x000fe20005800000 */
[----:B------:R-:W-:Y:S01]  /*5310*/  IMAD R5, R40, R4, RZ ;  /* 0x0000000428057224 */ /* 0x000fe200078e02ff */
[C---:B------:R-:W-:Y:S01]  /*5320*/  ISETP.GE.AND P0, PT, R3.reuse, R0, PT ;  /* 0x000000000300720c */ /* 0x040fe20003f06270 */
[C---:B------:R-:W-:Y:S03]  /*5330*/  IMAD.HI.U32 R0, R3.reuse, R36, RZ ;  /* 0x0000002403007227 */ /* 0x040fe600078e00ff */
[C---:B------:R-:W-:Y:S02]  /*5340*/  ISETP.GE.OR P0, PT, R2.reuse, R5, P0 ;  /* 0x000000050200720c */ /* 0x040fe40000706670 */
[----:B------:R-:W-:Y:S04]  /*5350*/  SHF.R.U32.HI R0, RZ, R37, R0 ;  /* 0x00000025ff007219 */ /* 0x000fe80000011600 */
[C---:B------:R-:W-:Y:S05]  /*5360*/  SEL R6, R3.reuse, R0, !P2 ;  /* 0x0000000003067207 */ /* 0x040fea0005000000 */
        /* <DEDUP_REMOVED lines=14> */
[----:B------:R-:W-:Y:S07]  /*5450*/  IMAD R43, R3, R38, R43 ;  /* 0x00000026032b7224 */ /* 0x000fee00078e022b */
.L_x_91:
[----:B-1----:R-:W-:Y:S01]  /*5460*/  @!P1 ISETP.NE.AND P0, PT, R8, 0x1, PT ;  /* 0x000000010800980c */ /* 0x002fe20003f05270 */
[----:B------:R-:W-:Y:S01]  /*5470*/  @!P1 IMAD.HI.U32 R0, R44, R10, RZ ;  /* 0x0000000a2c009227 */ /* 0x000fe200078e00ff */
[----:B------:R-:W-:Y:S01]  /*5480*/  @!P1 ISETP.NE.AND P2, PT, R7, 0x1, PT ;  /* 0x000000010700980c */ /* 0x000fe20003f45270 */
[----:B------:R-:W-:Y:S01]  /*5490*/  ULOP3.LUT UP0, URZ, UR48, 0x1b0, URZ, 0xc0, !UPT ;  /* 0x000001b030ff7892 */ /* 0x000fe2000f80c0ff */
[----:B------:R-:W-:Y:S01]  /*54a0*/  R2UR UR42, R15 ;  /* 0x000000000f2a72ca */ /* 0x000fe200000e0000 */
[C---:B------:R-:W-:Y:S01]  /*54b0*/  @!P1 IMAD.HI.U32 R2, R43.reuse, R9, RZ ;  /* 0x000000092b029227 */ /* 0x040fe200078e00ff */
[----:B------:R-:W-:Y:S02]  /*54c0*/  @!P1 SHF.R.U32.HI R0, RZ, R11, R0 ;  /* 0x0000000bff009219 */ /* 0x000fe40000011600 */
[----:B------:R-:W-:Y:S01]  /*54d0*/  R2UR UR41, R14 ;  /* 0x000000000e2972ca */ /* 0x000fe200000e0000 */
[----:B------:R-:W-:Y:S01]  /*54e0*/  VIADD R112, R112, 0x1 ;  /* 0x0000000170707836 */ /* 0x000fe20000000000 */
[----:B------:R-:W-:Y:S02]  /*54f0*/  @!P1 SHF.R.U32.HI R2, RZ, R12, R2 ;  /* 0x0000000cff029219 */ /* 0x000fe40000011602 */
[----:B------:R-:W-:Y:S02]  /*5500*/  @!P1 SEL R3, R44, R0, !P2 ;  /* 0x000000002c039207 */ /* 0x000fe40005000000 */
[----:B------:R-:W-:Y:S02]  /*5510*/  @!P1 SEL R2, R43, R2, !P0 ;  /* 0x000000022b029207 */ /* 0x000fe40004000000 */
[----:B------:R-:W-:Y:S01]  /*5520*/  @P4 SHF.R.U32.HI R103, RZ, 0x10, R17 ;  /* 0x00000010ff674819 */ /* 0x000fe20000011611 */
[----:B------:R-:W-:Y:S02]  /*5530*/  USHF.L.U32 UR42, UR42, 0x6, URZ ;  /* 0x000000062a2a7899 */ /* 0x000fe400080006ff */
[----:B------:R-:W-:Y:S02]  /*5540*/  @!P1 IMAD.IADD R0, R2, 0x1, -R3 ;  /* 0x0000000102009824 */ /* 0x000fe400078e0a03 */
[----:B------:R-:W-:Y:S01]  /*5550*/  @!P1 IMAD.IADD R2, R3, 0x1, -R2 ;  /* 0x0000000103029824 */ /* 0x000fe200078e0a02 */
[----:B------:R-:W-:Y:S01]  /*5560*/  USHF.L.U32 UR41, UR41, 0x8, URZ ;  /* 0x0000000829297899 */ /* 0x000fe200080006ff */
[----:B------:R-:W-:Y:S02]  /*5570*/  @!P1 IMAD R44, R0, R7, R44 ;  /* 0x00000007002c9224 */ /* 0x000fe400078e022c */
[----:B------:R-:W-:Y:S01]  /*5580*/  @!P1 IMAD R43, R2, R8, R43 ;  /* 0x00000008022b9224 */ /* 0x000fe200078e022b */
[----:B------:R-:W-:Y:S08]  /*5590*/  BRA.U !UP0, `(.L_x_92) ;  /* 0x0000000108407547 */ /* 0x000ff0000b800000 */
[----:B------:R-:W1:Y:S01]  /*55a0*/  LDCU.64 UR8, c[0x4][0x88] ;  /* 0x01001100ff0877ac */ /* 0x000e620008000a00 */
[----:B------:R-:W-:Y:S01]  /*55b0*/  MOV R3, 0x0 ;  /* 0x0000000000037802 */ /* 0x000fe20000000f00 */
[----:B------:R-:W-:Y:S02]  /*55c0*/  HFMA2 R12, -RZ, RZ, 0, 5.9604644775390625e-08 ;  /* 0x00000001ff0c7431 */ /* 0x000fe400000001ff */
[----:B------:R-:W-:Y:S02]  /*55d0*/  IMAD.MOV.U32 R8, RZ, RZ, 0x70 ;  /* 0x00000070ff087424 */ /* 0x000fe400078e00ff */
[----:B------:R-:W-:Y:S01]  /*55e0*/  IMAD.MOV.U32 R13, RZ, RZ, RZ ;  /* 0x000000ffff0d7224 */ /* 0x000fe200078e00ff */
[----:B------:R-:W2:Y:S01]  /*55f0*/  LDCU.64 UR6, c[0x4][0x90] ;  /* 0x01001200ff0677ac */ /* 0x000ea20008000a00 */
[----:B------:R-:W3:Y:S01]  /*5600*/  LDC.64 R2, c[0x4][R3] ;  /* 0x0100000003027b82 */ /* 0x000ee20000000a00 */
[----:B------:R-:W4:Y:S01]  /*5610*/  LDCU.64 UR4, c[0x4][0x8] ;  /* 0x01000100ff0477ac */ /* 0x000f220008000a00 */
[----:B-1----:R-:W-:Y:S01]  /*5620*/  MOV R5, UR9 ;  /* 0x0000000900057c02 */ /* 0x002fe20008000f00 */
[----:B------:R-:W-:Y:S01]  /*5630*/  IMAD.U32 R4, RZ, RZ, UR8 ;  /* 0x00000008ff047e24 */ /* 0x000fe2000f8e00ff */
[----:B--2---:R-:W-:Y:S01]  /*5640*/  MOV R7, UR7 ;  /* 0x0000000700077c02 */ /* 0x004fe20008000f00 */
[----:B------:R-:W-:Y:S01]  /*5650*/  IMAD.U32 R6, RZ, RZ, UR6 ;  /* 0x00000006ff067e24 */ /* 0x000fe2000f8e00ff */
[----:B----4-:R-:W-:Y:S01]  /*5660*/  MOV R11, UR5 ;  /* 0x00000005000b7c02 */ /* 0x010fe20008000f00 */
[----:B------:R-:W-:Y:S02]  /*5670*/  IMAD.U32 R10, RZ, RZ, UR4 ;  /* 0x00000004ff0a7e24 */ /* 0x000fe4000f8e00ff */
[----:B------:R-:W-:Y:S07]  /*5680*/  LEPC R20, `(.L_x_92) ;  /* 0x000000001014794e */ /* 0x000fee0000000000 */
[----:B---3-5:R-:W-:Y:S05]  /*5690*/  CALL.ABS.NOINC R2 ;  /* 0x0000000002007343 */ /* 0x028fea0003c00000 */
.L_x_92:
[----:B------:R-:W-:Y:S01]  /*56a0*/  LOP3.LUT P0, RZ, R109, 0x1b0, RZ, 0xc0, !PT ;  /* 0x000001b06dff7812 */ /* 0x000fe2000780c0ff */
[----:B------:R-:W-:Y:S11]  /*56b0*/  BSSY.RECONVERGENT B6, `(.L_x_93) ;  /* 0x0000013000067945 */ /* 0x000ff60003800200 */
[----:B------:R-:W-:Y:S01]  /*56c0*/  @!UPT UIADD3 URZ, UPT, UPT, URZ, URZ, URZ ;  /* 0x000000fffffff290 */ /* 0x000fe2000fffe0ff */
[----:B------:R-:W-:Y:S05]  /*56d0*/  @!P0 BRA `(.L_x_94) ;  /* 0x0000000000408947 */ /* 0x000fea0003800000 */
        /* <DEDUP_REMOVED lines=16> */
.L_x_94:
[----:B------:R-:W-:Y:S05]  /*57e0*/  BSYNC.RECONVERGENT B6 ;  /* 0x0000000000067941 */ /* 0x000fea0003800200 */
.L_x_93:
[----:B------:R-:W-:Y:S01]  /*57f0*/  ISETP.NE.U32.AND P4, PT, R90, RZ, PT ;  /* 0x000000ff5a00720c */ /* 0x000fe20003f85070 */
[----:B------:R-:W-:Y:S01]  /*5800*/  UISETP.NE.AND UP2, UPT, UR50, URZ, UPT ;  /* 0x000000ff3200728c */ /* 0x000fe2000bf45270 */
[----:B------:R-:W-:Y:S01]  /*5810*/  ISETP.NE.U32.AND P2, PT, RZ, UR38, PT ;  /* 0x00000026ff007c0c */ /* 0x000fe2000bf45070 */
[----:B------:R-:W-:Y:S01]  /*5820*/  UISETP.NE.U32.AND UP1, UPT, UR44, URZ, UPT ;  /* 0x000000ff2c00728c */ /* 0x000fe2000bf25070 */
[----:B------:R-:W-:Y:S01]  /*5830*/  ISETP.NE.AND.EX P4, PT, R91, RZ, PT, P4 ;  /* 0x000000ff5b00720c */ /* 0x000fe20003f85340 */
[----:B------:R-:W-:Y:S01]  /*5840*/  UPLOP3.LUT UP0, UPT, UPT, UPT, UPT, 0x40, 0x4 ;  /* 0x000000000004789c */ /* 0x000fe20003f0e870 */
[----:B------:R-:W-:Y:S01]  /*5850*/  ISETP.NE.AND.EX P2, PT, RZ, UR39, PT, P2 ;  /* 0x00000027ff007c0c */ /* 0x000fe2000bf45320 */
[----:B------:R-:W-:Y:S01]  /*5860*/  UISETP.NE.AND.EX UP1, UPT, UR45, URZ, UPT, UP1 ;  /* 0x000000ff2d00728c */ /* 0x000fe2000bf25310 */
[----:B------:R-:W-:Y:S04]  /*5870*/  PLOP3.LUT P1, PT, PT, PT, UP2, 0x80, 0x8 ;  /* 0x000000000008781c */ /* 0x000fe80003f2f028 */
[----:B------:R-:W-:Y:S06]  /*5880*/  @UP2 UPLOP3.LUT UP0, UPT, UPT, UPT, UP1, 0x80, 0x8 ;  /* 0x000000000008289c */ /* 0x000fec0003f0f010 */
[----:B------:R-:W-:Y:S01]  /*5890*/  PLOP3.LUT P0, PT, PT, PT, UP0, 0x80, 0x8 ;  /* 0x000000000008781c */ /* 0x000fe20003f0f008 */
[----:B------:R-:W-:Y:S01]  /*58a0*/  @!UPT UIADD3 URZ, UPT, UPT, URZ, URZ, URZ ;  /* 0x000000fffffff290 */ /* 0x000fe2000fffe0ff */
[----:B------:R-:W-:Y:S11]  /*58b0*/  BRA.U !UP1, `(.L_x_95) ;  /* 0x0000000109387547 */ /* 0x000ff6000b800000 */
[----:B------:R-:W-:Y:S01]  /*58c0*/  UISETP.NE.U32.AND UP0, UPT, UR38, URZ, UPT ;  /* 0x000000ff2600728c */ /* 0x000fe2000bf05070 */
[----:B------:R-:W-:Y:S02]  /*58d0*/  HFMA2 R0, -RZ, RZ, 0, 5.9604644775390625e-08 ;  /* 0x00000001ff007431 */ /* 0x000fe400000001ff */
[----:B------:R-:W-:Y:S01]  /*58e0*/  IMAD.MOV.U32 R96, RZ, RZ, 0x1 ;  /* 0x00000001ff607424 */ /* 0x000fe200078e00ff */
[----:B------:R-:W-:Y:S06]  /*58f0*/  UISETP.NE.AND.EX UP0, UPT, UR39, URZ, UPT, UP0 ;  /* 0x000000ff2700728c */ /* 0x000fec000bf05300 */
[----:B------:R-:W-:Y:S05]  /*5900*/  PLOP3.LUT P3, PT, PT, PT, UP0, 0x80, 0x8 ;  /* 0x000000000008781c */ /* 0x000fea0003f6f008 */
[----:B------:R-:W1:Y:S01]  /*5910*/  @UP0 LDCU.64 UR6, c[0x0][0x888] ;  /* 0x00011100ff0607ac */ /* 0x000e620008000a00 */
[----:B------:R-:W-:Y:S07]  /*5920*/  @UP0 UIMAD UR4, UR36, UR44, URZ ;  /* 0x0000002c240402a4 */ /* 0x000fee000f8e02ff */
[----:B------:R-:W-:Y:S01]  /*5930*/  @!P3 PRMT R96, R0, 0x7610, R96 ;  /* 0x000076100060b816 */ /* 0x000fe20000000060 */
[----:B-1----:R-:W-:Y:S03]  /*5940*/  @UP0 UIMAD.WIDE UR6, UR4, 0x4, UR6 ;  /* 0x00000004040608a5 */ /* 0x002fe6000f8e0206 */
[----:B------:R-:W1:Y:S03]  /*5950*/  @!UP0 LDCU UR4, c[0x0][0x880] ;  /* 0x00011000ff0487ac */ /* 0x000e660008000800 */
[----:B------:R-:W-:Y:S01]  /*5960*/  IMAD.U32 R2, RZ, RZ, UR6 ;  /* 0x00000006ff027e24 */ /* 0x000fe2000f8e00ff */
[----:B------:R-:W-:Y:S05]  /*5970*/  MOV R3, UR7 ;  /* 0x0000000700037c02 */ /* 0x000fea0008000f00 */
[----:B-----5:R2:W5:Y:S02]  /*5980*/  @P3 LDG.E R49, desc[UR46][R2.64] ;  /* 0x0000002e02313981 */ /* 0x020564000c1e1900 */
[----:B-12---:R-:W-:Y:S02]  /*5990*/  @!P3 IMAD.U32 R49, RZ, RZ, UR4 ;  /* 0x00000004ff31be24 */ /* 0x006fe4000f8e00ff */
.L_x_95:
[----:B------:R-:W-:Y:S05]  /*59a0*/  @!P4 BRA `(.L_x_96) ;  /* 0x000000000020c947 */ /* 0x000fea0003800000 */
[----:B------:R-:W-:Y:S04]  /*59b0*/  ISETP.NE.U32.AND P3, PT, R88, RZ, PT ;  /* 0x000000ff5800720c */ /* 0x000fe80003f65070 */
[----:B------:R-:W-:Y:S11]  /*59c0*/  ISETP.NE.AND.EX P3, PT, R89, RZ, PT, P3 ;  /* 0x000000ff5900720c */ /* 0x000ff60003f65330 */
[----:B------:R-:W-:Y:S02]  /*59d0*/  @!UPT UIADD3 URZ, UPT, UPT, URZ, URZ, URZ ;  /* 0x000000fffffff290 */ /* 0x000fe4000fffe0ff */
[----:B------:R-:W1:Y:S01]  /*59e0*/  @P3 LDC.64 R2, c[0x0][0x8a8] ;  /* 0x00022a00ff023b82 */ /* 0x000e620000000a00 */
[----:B------:R-:W-:Y:S04]  /*59f0*/  @P3 IMAD R0, R90, UR36, RZ ;  /* 0x000000245a003c24 */ /* 0x000fe8000f8e02ff */
[----:B-1----:R-:W-:Y:S05]  /*5a00*/  @P3 IMAD.WIDE R2, R0, 0x4, R2 ;  /* 0x0000000400023825 */ /* 0x002fea00078e0202 */
[----:B-----5:R1:W5:Y:S02]  /*5a10*/  @P3 LDG.E R47, desc[UR46][R2.64] ;  /* 0x0000002e022f3981 */ /* 0x020364000c1e1900 */
[----:B-1----:R-:W2:Y:S02]  /*5a20*/  @!P3 LDC R47, c[0x0][0x8a0] ;  /* 0x00022800ff2fbb82 */ /* 0x002ea40000000800 */
.L_x_96:
[----:B-----5:R-:W-:Y:S01]  /*5a30*/  FSETP.NEU.AND P4, PT, R49, RZ, PT ;  /* 0x000000ff3100720b */ /* 0x020fe20003f8d000 */
[----:B------:R-:W-:Y:S01]  /*5a40*/  BSSY B1, `(.L_x_97) ;  /* 0x0000042000017945 */ /* 0x000fe20003800000 */
[----:B------:R-:W-:Y:S01]  /*5a50*/  SEL R5, RZ, 0xffffffff, P2 ;  /* 0xffffffffff057807 */ /* 0x000fe20001000000 */
[----:B------:R-:W-:Y:S01]  /*5a60*/  IMAD.MOV.U32 R115, RZ, RZ, 0x1 ;  /* 0x00000001ff737424 */ /* 0x000fe200078e00ff */
[----:B------:R-:W-:Y:S02]  /*5a70*/  LOP3.LUT P3, RZ, R96, 0xff, RZ, 0xc0, !PT ;  /* 0x000000ff60ff7812 */ /* 0x000fe4000786c0ff */
[----:B------:R-:W-:Y:S02]  /*5a80*/  CS2R R86, SRZ ;  /* 0x0000000000567805 */ /* 0x000fe4000001ff00 */
[----:B------:R-:W-:Y:S02]  /*5a90*/  @P1 SEL R0, RZ, 0xffffffff, P4 ;  /* 0xffffffffff001807 */ /* 0x000fe40002000000 */
[----:B------:R-:W-:Y:S02]  /*5aa0*/  CS2R R84, SRZ ;  /* 0x0000000000547805 */ /* 0x000fe4000001ff00 */
[----:B------:R-:W-:Y:S02]  /*5ab0*/  LEA R2, R105, UR49, 0x3 ;  /* 0x0000003169027c11 */ /* 0x000fe4000f8e18ff */
[----:B------:R-:W-:Y:S02]  /*5ac0*/  CS2R R82, SRZ ;  /* 0x0000000000527805 */ /* 0x000fe4000001ff00 */
[----:B------:R-:W-:Y:S02]  /*5ad0*/  @P0 SEL R0, R5, R0, !P3 ;  /* 0x0000000005000207 */ /* 0x000fe40005800000 */
[----:B------:R-:W-:Y:S02]  /*5ae0*/  CS2R R80, SRZ ;  /* 0x0000000000507805 */ /* 0x000fe4000001ff00 */
[----:B------:R-:W-:Y:S02]  /*5af0*/  LEA R113, R45, UR49, 0x3 ;  /* 0x000000312d717c11 */ /* 0x000fe4000f8e18ff */
[----:B------:R-:W-:Y:S02]  /*5b00*/  @P1 LOP3.LUT R0, R0, 0x1, RZ, 0xc0, !PT ;  /* 0x0000000100001812 */ /* 0x000fe400078ec0ff */
[----:B------:R-:W-:Y:S02]  /*5b10*/  SHF.L.U32 R3, R107, 0x1f, RZ ;  /* 0x0000001f6b037819 */ /* 0x000fe400000006ff */
[----:B------:R-:W-:Y:S02]  /*5b20*/  ISETP.NE.U32.OR P6, PT, R0, 0x1, !P1 ;  /* 0x000000010000780c */ /* 0x000fe40004fc5470 */
[----:B------:R-:W-:Y:S02]  /*5b30*/  PLOP3.LUT P2, PT, PT, PT, UP1, 0x80, 0x8 ;  /* 0x000000000008781c */ /* 0x000fe40003f4f018 */
[----:B------:R-:W-:Y:S02]  /*5b40*/  LEA.HI R48, R45, R45, RZ, 0x1 ;  /* 0x0000002d2d307211 */ /* 0x000fe400078f08ff */
[----:B------:R-:W-:Y:S02]  /*5b50*/  SEL R4, RZ, 0xffffffff, P4 ;  /* 0xffffffffff047807 */ /* 0x000fe40002000000 */
[----:B------:R-:W-:Y:S05]  /*5b60*/  P2R R118, PR, RZ, 0x40 ;  /* 0x00000040ff767803 */ /* 0x000fea0000000000 */
[----:B------:R-:W-:Y:S02]  /*5b70*/  @P6 SHF.L.U32 R0, R104, 0x1f, RZ ;  /* 0x0000001f68006819 */ /* 0x000fe400000006ff */
[----:B------:R-:W-:Y:S02]  /*5b80*/  @P2 SEL R4, R5, R4, !P3 ;  /* 0x0000000405042207 */ /* 0x000fe40005800000 */
[----:B------:R1:W3:Y:S02]  /*5b90*/  @P6 SYNCS.PHASECHK.TRANS64.TRYWAIT P1, [R2+URZ+0xa0], R0 ;  /* 0x0000a000020065a7 */ /* 0x0002e400080211ff */
[----:B------:R-:W-:Y:S04]  /*5ba0*/  LOP3.LUT R4, R4, 0x1, RZ, 0xc0, !PT ;  /* 0x0000000104047812 */ /* 0x000fe800078ec0ff */
[----:B------:R-:W-:Y:S04]  /*5bb0*/  ISETP.NE.U32.AND P5, PT, R4, 0x1, PT ;  /* 0x000000010400780c */ /* 0x000fe80003fa5070 */
[----:B------:R-:W-:Y:S01]  /*5bc0*/  P2R R116, PR, RZ, 0x20 ;  /* 0x00000020ff747803 */ /* 0x000fe20000000000 */
[----:B------:R4:W2:Y:S01]  /*5bd0*/  SYNCS.PHASECHK.TRANS64.TRYWAIT P0, [R113+URZ+0x110], R3 ;  /* 0x00011003710075a7 */ /* 0x0008a200080011ff */
[C---:B-1----:R-:W-:Y:S01]  /*5be0*/  IMAD.SHL.U32 R0, R48.reuse, 0x80, RZ ;  /* 0x0000008030007824 */ /* 0x042fe200078e00ff */
[----:B------:R-:W-:Y:S04]  /*5bf0*/  LOP3.LUT R48, R48, 0xffe, RZ, 0xc0, !PT ;  /* 0x00000ffe30307812 */ /* 0x000fe800078ec0ff */
[----:B------:R-:W-:Y:S01]  /*5c00*/  LOP3.LUT R0, R0, 0xffffff00, RZ, 0xc0, !PT ;  /* 0xffffff0000007812 */ /* 0x000fe200078ec0ff */
[----:B------:R-:W-:Y:S04]  /*5c10*/  IMAD.IADD R48, R45, 0x1, -R48 ;  /* 0x000000012d307824 */ /* 0x000fe800078e0a30 */
[----:B------:R-:W-:Y:S04]  /*5c20*/  IMAD.IADD R0, R46, 0x1, R0 ;  /* 0x000000012e007824 */ /* 0x000fe800078e0200 */
[----:B------:R-:W-:Y:S01]  /*5c30*/  IMAD R48, R48, 0x100000, R0 ;  /* 0x0010000030307824 */ /* 0x000fe200078e0200 */
[----:B---3--:R-:W-:Y:S01]  /*5c40*/  @P6 SEL R115, RZ, 0x1, !P1 ;  /* 0x00000001ff736807 */ /* 0x008fe20004800000 */
[----:B----4-:R-:W-:Y:S06]  /*5c50*/  @!P6 BRA `(.L_x_98) ;  /* 0x000000000080e947 */ /* 0x010fec0003800000 */
[----:B------:R-:W-:Y:S01]  /*5c60*/  @P5 IMAD R5, R105, 0x1000, R100 ;  /* 0x0000100069055824 */ /* 0x000fe200078e0264 */
[----:B------:R-:W-:Y:S01]  /*5c70*/  ISETP.NE.AND P1, PT, R115, RZ, PT ;  /* 0x000000ff7300720c */ /* 0x000fe20003f25270 */
[----:B------:R-:W-:Y:S01]  /*5c80*/  BSSY B0, `(.L_x_99) ;  /* 0x000000b000007945 */ /* 0x000fe20003800000 */
[----:B------:R-:W-:Y:S01]  /*5c90*/  CS2R R82, SRZ ;  /* 0x0000000000527805 */ /* 0x000fe2000001ff00 */
[----:B------:R-:W-:Y:S01]  /*5ca0*/  @P5 VIADD R4, R5, UR49 ;  /* 0x0000003105045c36 */ /* 0x000fe20008000000 */
[----:B------:R-:W-:Y:S02]  /*5cb0*/  CS2R R80, SRZ ;  /* 0x0000000000507805 */ /* 0x000fe4000001ff00 */
[----:B------:R-:W-:Y:S02]  /*5cc0*/  CS2R R86, SRZ ;  /* 0x0000000000567805 */ /* 0x000fe4000001ff00 */
[----:B------:R-:W-:Y:S01]  /*5cd0*/  CS2R R84, SRZ ;  /* 0x0000000000547805 */ /* 0x000fe2000001ff00 */
[----:B------:R-:W-:Y:S04]  /*5ce0*/  @P5 IMAD R4, R108, -0x10, R4 ;  /* 0xfffffff06c045824 */ /* 0x000fe800078e0204 */
[----:B------:R-:W-:Y:S05]  /*5cf0*/  @P1 BRA `(.L_x_100) ;  /* 0x00000000000c1947 */ /* 0x000fea0003800000 */
[----:B------:R-:W-:Y:S04]  /*5d00*/  SHF.L.U32 R0, R104, 0x1f, RZ ;  /* 0x0000001f68007819 */ /* 0x000fe800000006ff */
[----:B------:R-:W1:Y:S02]  /*5d10*/  SYNCS.PHASECHK.TRANS64.TRYWAIT P1, [R2+URZ+0xa0], R0 ;  /* 0x0000a000020075a7 */ /* 0x000e6400080211ff */
[----:B-1----:R-:W-:Y:S05]  /*5d20*/  @!P1 BRA `(.L_x_101) ;  /* 0x0000004000a09947 */ /* 0x002fea0003800000 */
.L_x_100:
[----:B------:R-:W-:Y:S05]  /*5d30*/  BSYNC B0 ;  /* 0x0000000000007941 */ /* 0x000fea0003800000 */
.L_x_99:
[----:B------:R-:W-:Y:S01]  /*5d40*/  ISETP.NE.AND P1, PT, R116, RZ, PT ;  /* 0x000000ff7400720c */ /* 0x000fe20003f25270 */
[----:B-1----:R-:W-:Y:S02]  /*5d50*/  VIADD R2, R2, 0xc0 ;  /* 0x000000c002027836 */ /* 0x002fe40000000000 */
[----:B------:R-:W-:Y:S02]  /*5d60*/  IMAD.U32 R0, RZ, RZ, UR37 ;  /* 0x00000025ff007e24 */ /* 0x000fe4000f8e00ff */
[----:B------:R-:W-:Y:S03]  /*5d70*/  VIADD R105, R105, 0x1 ;  /* 0x0000000169697836 */ /* 0x000fe60000000000 */
[----:B------:R-:W-:Y:S05]  /*5d80*/  PRMT R0, R0, 0x654, R2 ;  /* 0x0000065400007816 */ /* 0x000fea0000000002 */
[----:B------:R1:W3:Y:S04]  /*5d90*/  @P1 LDS.128 R80, [R5+UR49+0x200] ;  /* 0x0002003105501984 */ /* 0x0002e80008000c00 */
[----:B------:R1:W4:Y:S01]  /*5da0*/  @P1 LDS.128 R84, [R4+0x210] ;  /* 0x0002100004541984 */ /* 0x0003220000000c00 */
[C---:B------:R-:W-:Y:S01]  /*5db0*/  ISETP.NE.AND P1, PT, R105.reuse, 0x4, PT ;  /* 0x000000046900780c */ /* 0x040fe20003f25270 */
[----:B------:R-:W-:Y:S01]  /*5dc0*/  @!PT LDS RZ, [RZ] ;  /* 0x00000000fffff984 */ /* 0x000fe20000000800 */
[----:B------:R-:W-:Y:S01]  /*5dd0*/  @!PT LDS RZ, [RZ] ;  /* 0x00000000fffff984 */ /* 0x000fe20000000800 */
[----:B------:R-:W-:Y:S01]  /*5de0*/  @!PT LDS RZ, [RZ] ;  /* 0x00000000fffff984 */ /* 0x000fe20000000800 */
[----:B------:R-:W-:Y:S01]  /*5df0*/  @!PT LDS RZ, [RZ] ;  /* 0x00000000fffff984 */ /* 0x000fe20000000800 */
[----:B------:R5:W-:Y:S06]  /*5e00*/  MEMBAR.ALL.CTA ;  /* 0x0000000000007992 */ /* 0x000bec0000008000 */
[----:B-----5:R-:W5:Y:S01]  /*5e10*/  FENCE.VIEW.ASYNC.S ;  /* 0x00000000000073c6 */ /* 0x020f620000000000 */
[----:B------:R-:W-:Y:S01]  /*5e20*/  SEL R105, R105, RZ, P1 ;  /* 0x000000ff69697207 */ /* 0x000fe20000800000 */
[----:B-----5:R5:W-:Y:S02]  /*5e30*/  SYNCS.ARRIVE.TRANS64.RED.A1T0 RZ, [R0+URZ], RZ ;  /* 0x000000ff00ff79a7 */ /* 0x020be400081004ff */
[----:B-----5:R-:W-:Y:S04]  /*5e40*/  SEL R0, RZ, 0x1, P1 ;  /* 0x00000001ff007807 */ /* 0x020fe80000800000 */
[----:B-1-3--:R-:W-:Y:S02]  /*5e50*/  LOP3.LUT R104, R104, R0, RZ, 0x3c, !PT ;  /* 0x0000000068687212 */ /* 0x00afe400078e3cff */
.L_x_98:
[----:B------:R-:W-:Y:S05]  /*5e60*/  BSYNC B1 ;  /* 0x0000000000017941 */ /* 0x000fea0003800000 */
.L_x_97:
[----:B------:R-:W-:Y:S04]  /*5e70*/  SHF.R.U32.HI R0, RZ, 0x15, R48 ;  /* 0x00000015ff007819 */ /* 0x000fe80000011630 */
[----:B------:R-:W-:Y:S01]  /*5e80*/  LOP3.LUT P1, RZ, R0, 0x3, R101, 0x48, !PT ;  /* 0x0000000300ff7812 */ /* 0x000fe20007824865 */
[----:B------:R-:W-:Y:S01]  /*5e90*/  @!UPT UIADD3 URZ, UPT, UPT, URZ, URZ, URZ ;  /* 0x000000fffffff290 */ /* 0x000fe2000fffe0ff */
[----:B--2---:R-:W-:Y:S11]  /*5ea0*/  @P0 BRA `(.L_x_102) ;  /* 0x0000000000080947 */ /* 0x004ff60003800000 */
[----:B------:R-:W1:Y:S02]  /*5eb0*/  SYNCS.PHASECHK.TRANS64.TRYWAIT P0, [R113+URZ+0x110], R3 ;  /* 0x00011003710075a7 */ /* 0x000e6400080011ff */
[----:B-1----:R-:W-:Y:S05]  /*5ec0*/  @!P0 BRA `(.L_x_103) ;  /* 0x00000040004c8947 */ /* 0x002fea0003800000 */
.L_x_102:
[----:B------:R-:W-:Y:S05]  /*5ed0*/  @!P1 BRA `(.L_x_104) ;  /* 0x0000000000409947 */ /* 0x000fea0003800000 */
[----:B------:R-:W2:Y:S01]  /*5ee0*/  LDCU.64 UR8, c[0x4][0x78] ;  /* 0x01000f00ff0877ac */ /* 0x000ea20008000a00 */
[----:B-1----:R-:W-:Y:S01]  /*5ef0*/  MOV R3, 0x0 ;  /* 0x0000000000037802 */ /* 0x002fe20000000f00 */
[----:B------:R-:W-:Y:S02]  /*5f00*/  HFMA2 R12, -RZ, RZ, 0, 5.9604644775390625e-08 ;  /* 0x00000001ff0c7431 */ /* 0x000fe400000001ff */
[----:B------:R-:W-:Y:S02]  /*5f10*/  IMAD.MOV.U32 R8, RZ, RZ, 0x192 ;  /* 0x00000192ff087424 */ /* 0x000fe400078e00ff */
[----:B------:R-:W-:Y:S01]  /*5f20*/  IMAD.MOV.U32 R13, RZ, RZ, RZ ;  /* 0x000000ffff0d7224 */ /* 0x000fe200078e00ff */
[----:B------:R-:W1:Y:S01]  /*5f30*/  LDCU.64 UR6, c[0x4][0x80] ;  /* 0x01001000ff0677ac */ /* 0x000e620008000a00 */
[----:B------:R-:W3:Y:S01]  /*5f40*/  LDC.64 R2, c[0x4][R3] ;  /* 0x0100000003027b82 */ /* 0x000ee20000000a00 */
[----:B------:R-:W5:Y:S01]  /*5f50*/  LDCU.64 UR4, c[0x4][0x18] ;  /* 0x01000300ff0477ac */ /* 0x000f620008000a00 */
[----:B--2---:R-:W-:Y:S01]  /*5f60*/  MOV R5, UR9 ;  /* 0x0000000900057c02 */ /* 0x004fe20008000f00 */
[----:B------:R-:W-:Y:S01]  /*5f70*/  IMAD.U32 R4, RZ, RZ, UR8 ;  /* 0x00000008ff047e24 */ /* 0x000fe2000f8e00ff */
[----:B-1----:R-:W-:Y:S01]  /*5f80*/  MOV R7, UR7 ;  /* 0x0000000700077c02 */ /* 0x002fe20008000f00 */
[----:B------:R-:W-:Y:S01]  /*5f90*/  IMAD.U32 R6, RZ, RZ, UR6 ;  /* 0x00000006ff067e24 */ /* 0x000fe2000f8e00ff */
[----:B-----5:R-:W-:Y:S01]  /*5fa0*/  MOV R11, UR5 ;  /* 0x00000005000b7c02 */ /* 0x020fe20008000f00 */
[----:B------:R-:W-:Y:S02]  /*5fb0*/  IMAD.U32 R10, RZ, RZ, UR4 ;  /* 0x00000004ff0a7e24 */ /* 0x000fe4000f8e00ff */
[----:B------:R-:W-:Y:S07]  /*5fc0*/  LEPC R20, `(.L_x_104) ;  /* 0x000000001014794e */ /* 0x000fee0000000000 */
[----:B---34-:R-:W-:Y:S05]  /*5fd0*/  CALL.ABS.NOINC R2 ;  /* 0x0000000002007343 */ /* 0x018fea0003c00000 */
.L_x_104:
[----:B------:R-:W-:Y:S01]  /*5fe0*/  F2FP.F16.E5M2.UNPACK_B R4, R81 ;  /* 0x00000051ff04723e */ /* 0x000fe200020004ff */
[----:B------:R-:W-:Y:S05]  /*5ff0*/  WARPSYNC.ALL ;  /* 0x0000000000007948 */ /* 0x000fea0003800000 */
[----:B------:R-:W-:Y:S01]  /*6000*/  R2UR UR4, R48 ;  /* 0x00000000300472ca */ /* 0x000fe200000e0000 */
[--C-:B------:R-:W-:Y:S01]  /*6010*/  HADD2.F32 R53, -RZ, R4.reuse.H0_H0 ;  /* 0x20000004ff357230 */ /* 0x100fe20000004100 */
[-C--:B-1----:R-:W-:Y:S01]  /*6020*/  F2FP.F16.E5M2.UNPACK_B R3, R80.reuse ;  /* 0x00000050ff03723e */ /* 0x082fe200020004ff */
[----:B------:R-:W-:Y:S01]  /*6030*/  HADD2.F32 R54, -RZ, R4.H1_H1 ;  /* 0x30000004ff367230 */ /* 0x000fe20000004100 */
[----:B------:R-:W-:Y:S01]  /*6040*/  F2FP.F16.E5M2.UNPACK_B R0, R80.H1 ;  /* 0x00000050ff00723e */ /* 0x000fe200030004ff */
[----:B------:R-:W-:Y:S01]  /*6050*/  BSSY.RECONVERGENT B0, `(.L_x_105) ;  /* 0x0000099000007945 */ /* 0x000fe20003800200 */
[----:B------:R-:W-:Y:S01]  /*6060*/  F2FP.F16.E5M2.UNPACK_B R64, R83.H1 ;  /* 0x00000053ff40723e */ /* 0x000fe200030004ff */
[--C-:B------:R-:W-:Y:S01]  /*6070*/  HADD2.F32 R2, -RZ, R3.reuse.H0_H0 ;  /* 0x20000003ff027230 */ /* 0x100fe20000004100 */
[----:B----4-:R-:W-:Y:S01]  /*6080*/  F2FP.F16.E5M2.UNPACK_B R74, R86 ;  /* 0x00000056ff4a723e */ /* 0x010fe200020004ff */
[----:B------:R-:W-:Y:S01]  /*6090*/  HADD2.F32 R50, -RZ, R3.H1_H1 ;  /* 0x30000003ff327230 */ /* 0x000fe20000004100 */
[----:B------:R-:W-:Y:S01]  /*60a0*/  F2FP.F16.E5M2.UNPACK_B R3, R81.H1 ;  /* 0x00000051ff03723e */ /* 0x000fe200030004ff */
[--C-:B------:R-:W-:Y:S01]  /*60b0*/  HADD2.F32 R51, -RZ, R0.reuse.H0_H0 ;  /* 0x20000000ff337230 */ /* 0x100fe20000004100 */
[----:B------:R-:W-:Y:S01]  /*60c0*/  IADD3 R114, PT, PT, R100, UR49, RZ ;  /* 0x0000003164727c10 */ /* 0x000fe2000fffe0ff */
[----:B------:R-:W-:Y:S01]  /*60d0*/  HADD2.F32 R52, -RZ, R0.H1_H1 ;  /* 0x30000000ff347230 */ /* 0x000fe20000004100 */
[----:B------:R-:W-:Y:S01]  /*60e0*/  LDTM.16dp32bit_t0_t15.x32 R4, tmem[UR4] ;  /* 0x00000004000479ee */ /* 0x000fe20008a80000 */
[----:B------:R-:W1:Y:S01]  /*60f0*/  LDTM.16dp32bit_t16_t31.x32 R4, tmem[UR4+0x20] ;  /* 0x00002004000479ee */ /* 0x000e620008aa0000 */
[-C--:B------:R-:W-:Y:S01]  /*6100*/  F2FP.F16.E5M2.UNPACK_B R0, R82.reuse ;  /* 0x00000052ff00723e */ /* 0x080fe200020004ff */
[--C-:B------:R-:W-:Y:S01]  /*6110*/  HADD2.F32 R55, -RZ, R3.reuse.H0_H0 ;  /* 0x20000003ff377230 */ /* 0x100fe20000004100 */
[----:B------:R-:W-:Y:S01]  /*6120*/  SHF.L.U32 R117, R102, 0x4, RZ ;  /* 0x0000000466757819 */ /* 0x000fe200000006ff */
[----:B------:R-:W-:Y:S01]  /*6130*/  HADD2.F32 R56, -RZ, R3.H1_H1 ;  /* 0x30000003ff387230 */ /* 0x000fe20000004100 */
[----:B------:R-:W-:Y:S01]  /*6140*/  F2FP.F16.E5M2.UNPACK_B R3, R82.H1 ;  /* 0x00000052ff03723e */ /* 0x000fe200030004ff */
[--C-:B------:R-:W-:Y:S01]  /*6150*/  HADD2.F32 R57, -RZ, R0.reuse.H0_H0 ;  /* 0x20000000ff397230 */ /* 0x100fe20000004100 */
[----:B------:R-:W-:Y:S01]  /*6160*/  IADD3 R114, PT, PT, R114, R117, RZ ;  /* 0x0000007572727210 */ /* 0x000fe20007ffe0ff */
[----:B------:R-:W-:Y:S01]  /*6170*/  HADD2.F32 R58, -RZ, R0.H1_H1 ;  /* 0x30000000ff3a7230 */ /* 0x000fe20000004100 */
[----:B------:R-:W-:Y:S01]  /*6180*/  F2FP.F16.E5M2.UNPACK_B R0, R83 ;  /* 0x00000053ff00723e */ /* 0x000fe200020004ff */
[--C-:B------:R-:W-:Y:S01]  /*6190*/  HADD2.F32 R59, -RZ, R3.reuse.H0_H0 ;  /* 0x20000003ff3b7230 */ /* 0x100fe20000004100 */
[----:B------:R-:W-:Y:S01]  /*61a0*/  ISETP.NE.AND P0, PT, R110, RZ, PT ;  /* 0x000000ff6e00720c */ /* 0x000fe20003f05270 */
[----:B------:R-:W-:Y:S01]  /*61b0*/  HADD2.F32 R60, -RZ, R3.H1_H1 ;  /* 0x30000003ff3c7230 */ /* 0x000fe20000004100 */
[-C--:B------:R-:W-:Y:S01]  /*61c0*/  F2FP.F16.E5M2.UNPACK_B R3, R84.reuse ;  /* 0x00000054ff03723e */ /* 0x080fe200020004ff */
[--C-:B------:R-:W-:Y:S01]  /*61d0*/  HADD2.F32 R61, -RZ, R0.reuse.H0_H0 ;  /* 0x20000000ff3d7230 */ /* 0x100fe20000004100 */
[----:B------:R-:W-:Y:S01]  /*61e0*/  ISETP.NE.AND P6, PT, R118, RZ, PT ;  /* 0x000000ff7600720c */ /* 0x000fe20003fc5270 */
[----:B------:R-:W-:Y:S01]  /*61f0*/  HADD2.F32 R62, -RZ, R0.H1_H1 ;  /* 0x30000000ff3e7230 */ /* 0x000fe20000004100 */
[----:B------:R-:W-:Y:S01]  /*6200*/  F2FP.F16.E5M2.UNPACK_B R0, R84.H1 ;  /* 0x00000054ff00723e */ /* 0x000fe200030004ff */
[--C-:B------:R-:W-:Y:S02]  /*6210*/  HADD2.F32 R65, -RZ, R3.reuse.H0_H0 ;  /* 0x20000003ff417230 */ /* 0x100fe40000004100 */
[----:B------:R-:W-:Y:S01]  /*6220*/  HADD2.F32 R66, -RZ, R3.H1_H1 ;  /* 0x30000003ff427230 */ /* 0x000fe20000004100 */
[-C--:B------:R-:W-:Y:S01]  /*6230*/  F2FP.F16.E5M2.UNPACK_B R3, R85.reuse ;  /* 0x00000055ff03723e */ /* 0x080fe200020004ff */
[--C-:B------:R-:W-:Y:S02]  /*6240*/  HADD2.F32 R67, -RZ, R0.reuse.H0_H0 ;  /* 0x20000000ff437230 */ /* 0x100fe40000004100 */
[----:B------:R-:W-:Y:S01]  /*6250*/  HADD2.F32 R68, -RZ, R0.H1_H1 ;  /* 0x30000000ff447230 */ /* 0x000fe20000004100 */
[----:B------:R-:W-:Y:S01]  /*6260*/  F2FP.F16.E5M2.UNPACK_B R0, R85.H1 ;  /* 0x00000055ff00723e */ /* 0x000fe200030004ff */
[--C-:B------:R-:W-:Y:S02]  /*6270*/  HADD2.F32 R69, -RZ, R3.reuse.H0_H0 ;  /* 0x20000003ff457230 */ /* 0x100fe40000004100 */
[C---:B-1----:R-:W-:Y:S01]  /*6280*/  FMUL R7, R47.reuse, R7 ;  /* 0x000000072f077220 */ /* 0x042fe20000400000 */
[----:B------:R-:W-:Y:S01]  /*6290*/  HADD2.F32 R70, -RZ, R3.H1_H1 ;  /* 0x30000003ff467230 */ /* 0x000fe20000004100 */
[----:B------:R-:W-:Y:S01]  /*62a0*/  F2FP.F16.E5M2.UNPACK_B R3, R86.H1 ;  /* 0x00000056ff03723e */ /* 0x000fe200030004ff */
[--C-:B------:R-:W-:Y:S02]  /*62b0*/  HADD2.F32 R71, -RZ, R0.reuse.H0_H0 ;  /* 0x20000000ff477230 */ /* 0x100fe40000004100 */
[----:B------:R-:W-:Y:S02]  /*62c0*/  HADD2.F32 R72, -RZ, R0.H1_H1 ;  /* 0x30000000ff487230 */ /* 0x000fe40000004100 */
[----:B------:R-:W-:Y:S01]  /*62d0*/  FMUL R0, R47, R4 ;  /* 0x000000042f007220 */ /* 0x000fe20000400000 */
[--C-:B------:R-:W-:Y:S01]  /*62e0*/  HADD2.F32 R73, -RZ, R74.reuse.H0_H0 ;  /* 0x2000004aff497230 */ /* 0x100fe20000004100 */
[----:B------:R-:W-:Y:S01]  /*62f0*/  F2FP.F16.E5M2.UNPACK_B R4, R87 ;  /* 0x00000057ff04723e */ /* 0x000fe200020004ff */
[----:B------:R-:W-:Y:S02]  /*6300*/  HADD2.F32 R74, -RZ, R74.H1_H1 ;  /* 0x3000004aff4a7230 */ /* 0x000fe40000004100 */
[----:B------:R-:W-:Y:S01]  /*6310*/  FFMA R0, R49, R2, R0 ;  /* 0x0000000231007223 */ /* 0x000fe20000000000 */
[----:B------:R-:W-:Y:S01]  /*6320*/  FMUL R2, R47, R5 ;  /* 0x000000052f027220 */ /* 0x000fe20000400000 */
[--C-:B------:R-:W-:Y:S01]  /*6330*/  HADD2.F32 R75, -RZ, R3.reuse.H0_H0 ;  /* 0x20000003ff4b7230 */ /* 0x100fe20000004100 */
[----:B------:R-:W-:Y:S01]  /*6340*/  F2FP.F16.E5M2.UNPACK_B R5, R87.H1 ;  /* 0x00000057ff05723e */ /* 0x000fe200030004ff */
[----:B------:R-:W-:Y:S02]  /*6350*/  HADD2.F32 R76, -RZ, R3.H1_H1 ;  /* 0x30000003ff4c7230 */ /* 0x000fe40000004100 */
[----:B------:R-:W-:Y:S01]  /*6360*/  FFMA R2, R49, R50, R2 ;  /* 0x0000003231027223 */ /* 0x000fe20000000002 */
[--C-:B------:R-:W-:Y:S02]  /*6370*/  HADD2.F32 R50, -RZ, R4.reuse.H0_H0 ;  /* 0x20000004ff327230 */ /* 0x100fe40000004100 */
[C---:B------:R-:W-:Y:S01]  /*6380*/  FMUL R3, R47.reuse, R6 ;  /* 0x000000062f037220 */ /* 0x040fe20000400000 */
[--C-:B------:R-:W-:Y:S02]  /*6390*/  HADD2.F32 R77, -RZ, R5.reuse.H1_H1 ;  /* 0x30000005ff4d7230 */ /* 0x100fe40000004100 */
[C---:B------:R-:W-:Y:S01]  /*63a0*/  FMUL R6, R47.reuse, R11 ;  /* 0x0000000b2f067220 */ /* 0x040fe20000400000 */
[----:B------:R-:W-:Y:S01]  /*63b0*/  FMUL R11, R47, R16 ;  /* 0x000000102f0b7220 */ /* 0x000fe20000400000 */
[C---:B------:R-:W-:Y:S01]  /*63c0*/  FFMA R3, R49.reuse, R51, R3 ;  /* 0x0000003331037223 */ /* 0x040fe20000000003 */
[----:B------:R-:W-:Y:S01]  /*63d0*/  FFMA R7, R49, R52, R7 ;  /* 0x0000003431077223 */ /* 0x000fe20000000007 */
[----:B------:R-:W-:Y:S02]  /*63e0*/  HADD2.F32 R51, -RZ, R4.H1_H1 ;  /* 0x30000004ff337230 */ /* 0x000fe40000004100 */
[C---:B------:R-:W-:Y:S01]  /*63f0*/  FMUL R4, R47.reuse, R9 ;  /* 0x000000092f047220 */ /* 0x040fe20000400000 */
[----:B------:R-:W-:Y:S02]  /*6400*/  HADD2.F32 R52, -RZ, R5.H0_H0 ;  /* 0x20000005ff347230 */ /* 0x000fe40000004100 */
[----:B------:R-:W-:Y:S01]  /*6410*/  FMUL R16, R47, R21 ;  /* 0x000000152f107220 */ /* 0x000fe20000400000 */
[----:B------:R-:W-:Y:S01]  /*6420*/  F2FP.SATFINITE.E5M2.F32.PACK_AB_MERGE_C R78, R7, R3, RZ ;  /* 0x00000003074e723e */ /* 0x000fe200048060ff */
[C---:B------:R-:W-:Y:S01]  /*6430*/  FMUL R3, R47.reuse, R8 ;  /* 0x000000082f037220 */ /* 0x040fe20000400000 */
[C---:B------:R-:W-:Y:S01]  /*6440*/  FMUL R7, R47.reuse, R12 ;  /* 0x0000000c2f077220 */ /* 0x040fe20000400000 */
[C---:B------:R-:W-:Y:S01]  /*6450*/  FMUL R8, R47.reuse, R13 ;  /* 0x0000000d2f087220 */ /* 0x040fe20000400000 */
[----:B------:R-:W-:Y:S01]  /*6460*/  FMUL R12, R47, R17 ;  /* 0x000000112f0c7220 */ /* 0x000fe20000400000 */
[C---:B------:R-:W-:Y:S01]  /*6470*/  FFMA R3, R49.reuse, R53, R3 ;  /* 0x0000003531037223 */ /* 0x040fe20000000003 */
[----:B------:R-:W-:Y:S01]  /*6480*/  FFMA R4, R49, R54, R4 ;  /* 0x0000003631047223 */ /* 0x000fe20000000004 */
[C---:B------:R-:W-:Y:S01]  /*6490*/  FMUL R5, R47.reuse, R10 ;  /* 0x0000000a2f057220 */ /* 0x040fe20000400000 */
[C---:B------:R-:W-:Y:S01]  /*64a0*/  FMUL R9, R47.reuse, R14 ;  /* 0x0000000e2f097220 */ /* 0x040fe20000400000 */
[C---:B------:R-:W-:Y:S01]  /*64b0*/  FMUL R10, R47.reuse, R15 ;  /* 0x0000000f2f0a7220 */ /* 0x040fe20000400000 */
[----:B------:R-:W-:Y:S01]  /*64c0*/  FMUL R15, R47, R20 ;  /* 0x000000142f0f7220 */ /* 0x000fe20000400000 */
[C---:B------:R-:W-:Y:S01]  /*64d0*/  FFMA R5, R49.reuse, R55, R5 ;  /* 0x0000003731057223 */ /* 0x040fe20000000005 */
[C---:B------:R-:W-:Y:S01]  /*64e0*/  FFMA R6, R49.reuse, R56, R6 ;  /* 0x0000003831067223 */ /* 0x040fe20000000006 */
[C---:B------:R-:W-:Y:S01]  /*64f0*/  FFMA R7, R49.reuse, R57, R7 ;  /* 0x0000003931077223 */ /* 0x040fe20000000007 */
[C---:B------:R-:W-:Y:S01]  /*6500*/  FFMA R8, R49.reuse, R58, R8 ;  /* 0x0000003a31087223 */ /* 0x040fe20000000008 */
[--C-:B------:R-:W-:Y:S02]  /*6510*/  HADD2.F32 R63, -RZ, R64.reuse.H0_H0 ;  /* 0x20000040ff3f7230 */ /* 0x100fe40000004100 */
[C---:B------:R-:W-:Y:S01]  /*6520*/  FFMA R9, R49.reuse, R59, R9 ;  /* 0x0000003b31097223 */ /* 0x040fe20000000009 */
[----:B------:R-:W-:Y:S01]  /*6530*/  F2FP.SATFINITE.E5M2.F32.PACK_AB_MERGE_C R5, R6, R5, RZ ;  /* 0x000000050605723e */ /* 0x000fe200048060ff */
[C---:B------:R-:W-:Y:S01]  /*6540*/  FFMA R10, R49.reuse, R60, R10 ;  /* 0x0000003c310a7223 */ /* 0x040fe2000000000a */
[C---:B------:R-:W-:Y:S01]  /*6550*/  FFMA R11, R49.reuse, R61, R11 ;  /* 0x0000003d310b7223 */ /* 0x040fe2000000000b */
[----:B------:R-:W-:Y:S01]  /*6560*/  FFMA R12, R49, R62, R12 ;  /* 0x0000003e310c7223 */ /* 0x000fe2000000000c */
[C---:B------:R-:W-:Y:S01]  /*6570*/  FMUL R20, R47.reuse, R25 ;  /* 0x000000192f147220 */ /* 0x040fe20000400000 */
[C---:B------:R-:W-:Y:S01]  /*6580*/  FMUL R25, R47.reuse, R30 ;  /* 0x0000001e2f197220 */ /* 0x040fe20000400000 */
[C---:B------:R-:W-:Y:S01]  /*6590*/  FMUL R30, R47.reuse, R35 ;  /* 0x000000232f1e7220 */ /* 0x040fe20000400000 */
[----:B------:R-:W-:Y:S01]  /*65a0*/  F2FP.SATFINITE.E5M2.F32.PACK_AB_MERGE_C R9, R10, R9, RZ ;  /* 0x000000090a09723e */ /* 0x000fe200048060ff */
[----:B------:R-:W-:Y:S02]  /*65b0*/  HADD2.F32 R64, -RZ, R64.H1_H1 ;  /* 0x30000040ff407230 */ /* 0x000fe40000004100 */
[C---:B------:R-:W-:Y:S01]  /*65c0*/  FMUL R13, R47.reuse, R18 ;  /* 0x000000122f0d7220 */ /* 0x040fe20000400000 */
[C---:B------:R-:W-:Y:S01]  /*65d0*/  FMUL R14, R47.reuse, R19 ;  /* 0x000000132f0e7220 */ /* 0x040fe20000400000 */
[C---:B------:R-:W-:Y:S01]  /*65e0*/  FMUL R17, R47.reuse, R22 ;  /* 0x000000162f117220 */ /* 0x040fe20000400000 */
[----:B------:R-:W-:Y:S01]  /*65f0*/  FMUL R18, R47, R23 ;  /* 0x000000172f127220 */ /* 0x000fe20000400000 */
[C---:B------:R-:W-:Y:S01]  /*6600*/  FFMA R13, R49.reuse, R63, R13 ;  /* 0x0000003f310d7223 */ /* 0x040fe2000000000d */
[C---:B------:R-:W-:Y:S01]  /*6610*/  FFMA R14, R49.reuse, R64, R14 ;  /* 0x00000040310e7223 */ /* 0x040fe2000000000e */
[----:B------:R-:W-:Y:S01]  /*6620*/  FFMA R15, R49, R65, R15 ;  /* 0x00000041310f7223 */ /* 0x000fe2000000000f */
[----:B------:R-:W-:Y:S01]  /*6630*/  FMUL R19, R47, R24 ;  /* 0x000000182f137220 */ /* 0x000fe20000400000 */
[C---:B------:R-:W-:Y:S01]  /*6640*/  FFMA R16, R49.reuse, R66, R16 ;  /* 0x0000004231107223 */ /* 0x040fe20000000010 */
[----:B------:R-:W-:Y:S01]  /*6650*/  FFMA R17, R49, R67, R17 ;  /* 0x0000004331117223 */ /* 0x000fe20000000011 */
[----:B------:R-:W-:Y:S01]  /*6660*/  F2FP.SATFINITE.E5M2.F32.PACK_AB_MERGE_C R13, R14, R13, RZ ;  /* 0x0000000d0e0d723e */ /* 0x000fe200048060ff */
[C---:B------:R-:W-:Y:S01]  /*6670*/  FMUL R21, R47.reuse, R26 ;  /* 0x0000001a2f157220 */ /* 0x040fe20000400000 */
[----:B------:R-:W-:Y:S01]  /*6680*/  FMUL R22, R47, R27 ;  /* 0x0000001b2f167220 */ /* 0x000fe20000400000 */
[C---:B------:R-:W-:Y:S01]  /*6690*/  FFMA R18, R49.reuse, R68, R18 ;  /* 0x0000004431127223 */ /* 0x040fe20000000012 */
[----:B------:R-:W-:Y:S01]  /*66a0*/  FFMA R19, R49, R69, R19 ;  /* 0x0000004531137223 */ /* 0x000fe20000000013 */
[----:B------:R-:W-:Y:S01]  /*66b0*/  FMUL R23, R47, R28 ;  /* 0x0000001c2f177220 */ /* 0x000fe20000400000 */
[----:B------:R-:W-:Y:S01]  /*66c0*/  FFMA R20, R49, R70, R20 ;  /* 0x0000004631147223 */ /* 0x000fe20000000014 */
[----:B------:R-:W-:Y:S01]  /*66d0*/  FMUL R24, R47, R29 ;  /* 0x0000001d2f187220 */ /* 0x000fe20000400000 */
[C---:B------:R-:W-:Y:S01]  /*66e0*/  FFMA R21, R49.reuse, R71, R21 ;  /* 0x0000004731157223 */ /* 0x040fe20000000015 */
[----:B------:R-:W-:Y:S01]  /*66f0*/  FFMA R22, R49, R72, R22 ;  /* 0x0000004831167223 */ /* 0x000fe20000000016 */
[C---:B------:R-:W-:Y:S01]  /*6700*/  FMUL R26, R47.reuse, R31 ;  /* 0x0000001f2f1a7220 */ /* 0x040fe20000400000 */
[----:B------:R-:W-:Y:S01]  /*6710*/  FMUL R27, R47, R32 ;  /* 0x000000202f1b7220 */ /* 0x000fe20000400000 */
[----:B------:R-:W-:Y:S01]  /*6720*/  FFMA R23, R49, R73, R23 ;  /* 0x0000004931177223 */ /* 0x000fe20000000017 */
[----:B------:R-:W-:Y:S01]  /*6730*/  FMUL R28, R47, R33 ;  /* 0x000000212f1c7220 */ /* 0x000fe20000400000 */
[----:B------:R-:W-:Y:S01]  /*6740*/  FFMA R24, R49, R74, R24 ;  /* 0x0000004a31187223 */ /* 0x000fe20000000018 */
[----:B------:R-:W-:Y:S01]  /*6750*/  FMUL R29, R47, R34 ;  /* 0x000000222f1d7220 */ /* 0x000fe20000400000 */
[C---:B------:R-:W-:Y:S01]  /*6760*/  FFMA R25, R49.reuse, R75, R25 ;  /* 0x0000004b31197223 */ /* 0x040fe20000000019 */
[C---:B------:R-:W-:Y:S01]  /*6770*/  FFMA R26, R49.reuse, R76, R26 ;  /* 0x0000004c311a7223 */ /* 0x040fe2000000001a */
[C---:B------:R-:W-:Y:S01]  /*6780*/  FFMA R27, R49.reuse, R50, R27 ;  /* 0x00000032311b7223 */ /* 0x040fe2000000001b */
[C---:B------:R-:W-:Y:S01]  /*6790*/  FFMA R28, R49.reuse, R51, R28 ;  /* 0x00000033311c7223 */ /* 0x040fe2000000001c */
[----:B------:R-:W-:Y:S01]  /*67a0*/  F2FP.SATFINITE.E5M2.F32.PACK_AB_MERGE_C R17, R18, R17, RZ ;  /* 0x000000111211723e */ /* 0x000fe200048060ff */
[C---:B------:R-:W-:Y:S01]  /*67b0*/  FFMA R29, R49.reuse, R52, R29 ;  /* 0x00000034311d7223 */ /* 0x040fe2000000001d */
[----:B------:R-:W-:Y:S01]  /*67c0*/  F2FP.SATFINITE.E5M2.F32.PACK_AB_MERGE_C R21, R22, R21, RZ ;  /* 0x000000151615723e */ /* 0x000fe200048060ff */
[----:B------:R-:W-:Y:S01]  /*67d0*/  FFMA R30, R49, R77, R30 ;  /* 0x0000004d311e7223 */ /* 0x000fe2000000001e */
[----:B------:R-:W-:Y:S02]  /*67e0*/  F2FP.SATFINITE.E5M2.F32.PACK_AB_MERGE_C R32, R2, R0, R78 ;  /* 0x000000000220723e */ /* 0x000fe4000480604e */
[----:B------:R-:W-:Y:S02]  /*67f0*/  F2FP.SATFINITE.E5M2.F32.PACK_AB_MERGE_C R33, R4, R3, R5 ;  /* 0x000000030421723e */ /* 0x000fe40004806005 */
[----:B------:R-:W-:Y:S02]  /*6800*/  F2FP.SATFINITE.E5M2.F32.PACK_AB_MERGE_C R34, R8, R7, R9 ;  /* 0x000000070822723e */ /* 0x000fe40004806009 */
[----:B------:R-:W-:Y:S02]  /*6810*/  F2FP.SATFINITE.E5M2.F32.PACK_AB_MERGE_C R35, R12, R11, R13 ;  /* 0x0000000b0c23723e */ /* 0x000fe4000480600d */
[----:B------:R-:W-:Y:S02]  /*6820*/  F2FP.SATFINITE.E5M2.F32.PACK_AB_MERGE_C R16, R16, R15, R17 ;  /* 0x0000000f1010723e */ /* 0x000fe40004806011 */
[----:B------:R-:W-:Y:S01]  /*6830*/  F2FP.SATFINITE.E5M2.F32.PACK_AB_MERGE_C R17, R20, R19, R21 ;  /* 0x000000131411723e */ /* 0x000fe20004806015 */
[----:B------:R1:W-:Y:S01]  /*6840*/  STS.128 [R100+UR49+0x4200], R32 ;  /* 0x0042002064007988 */ /* 0x0003e20008000c31 */
[----:B------:R-:W-:Y:S02]  /*6850*/  F2FP.SATFINITE.E5M2.F32.PACK_AB_MERGE_C R18, R26, R25, RZ ;  /* 0x000000191a12723e */ /* 0x000fe400048060ff */
[----:B------:R-:W-:Y:S02]  /*6860*/  F2FP.SATFINITE.E5M2.F32.PACK_AB_MERGE_C R19, R30, R29, RZ ;  /* 0x0000001d1e13723e */ /* 0x000fe400048060ff */
[----:B------:R-:W-:Y:S02]  /*6870*/  F2FP.SATFINITE.E5M2.F32.PACK_AB_MERGE_C R18, R24, R23, R18 ;  /* 0x000000171812723e */ /* 0x000fe40004806012 */
[----:B------:R-:W-:Y:S02]  /*6880*/  F2FP.SATFINITE.E5M2.F32.PACK_AB_MERGE_C R19, R28, R27, R19 ;  /* 0x0000001b1c13723e */ /* 0x000fe40004806013 */
[----:B------:R-:W-:Y:S02]  /*6890*/  LEA R0, R105, UR49, 0x3 ;  /* 0x0000003169007c11 */ /* 0x000fe4000f8e18ff */
[----:B------:R-:W-:Y:S01]  /*68a0*/  @P6 SHF.L.U32 R2, R104, 0x1f, RZ ;  /* 0x0000001f68026819 */ /* 0x000fe200000006ff */
[----:B------:R1:W-:Y:S01]  /*68b0*/  STS.128 [R114+0x4210], R16 ;  /* 0x0042101072007388 */ /* 0x0003e20000000c00 */
[----:B------:R-:W-:Y:S01]  /*68c0*/  @!PT LDS RZ, [RZ] ;  /* 0x00000000fffff984 */ /* 0x000fe20000000800 */
[----:B------:R-:W-:Y:S01]  /*68d0*/  @!PT LDS RZ, [RZ] ;  /* 0x00000000fffff984 */ /* 0x000fe20000000800 */
[----:B------:R-:W-:Y:S01]  /*68e0*/  @!PT LDS RZ, [RZ] ;  /* 0x00000000fffff984 */ /* 0x000fe20000000800 */
[----:B------:R-:W-:Y:S01]  /*68f0*/  @!PT LDS RZ, [RZ] ;  /* 0x00000000fffff984 */ /* 0x000fe20000000800 */
[----:B------:R2:W-:Y:S07]  /*6900*/  MEMBAR.ALL.CTA ;  /* 0x0000000000007992 */ /* 0x0005ee0000008000 */
[----:B--2---:R-:W2:Y:S02]  /*6910*/  FENCE.VIEW.ASYNC.S ;  /* 0x00000000000073c6 */ /* 0x004ea40000000000 */
[----:B--2---:R-:W-:Y:S06]  /*6920*/  BAR.SYNC.DEFER_BLOCKING 0x1, 0x80 ;  /* 0x0042000000007b1d */ /* 0x004fec0000010000 */
[----:B------:R-:W-:Y:S05]  /*6930*/  @P0 BRA `(.L_x_106) ;  /* 0x0000000000280947 */ /* 0x000fea0003800000 */
[----:B------:R-:W-:Y:S02]  /*6940*/  UIADD3 UR4, UPT, UPT, UR49, 0x4200, URZ ;  /* 0x0000420031047890 */ /* 0x000fe4000fffe0ff */
[----:B------:R-:W-:Y:S01]  /*6950*/  UIADD3 UR6, UP0, UPT, UR52, 0x680, URZ ;  /* 0x0000068034067890 */ /* 0x000fe2000ff1e0ff */
[----:B------:R-:W-:Y:S03]  /*6960*/  UMOV UR43, UR36 ;  /* 0x00000024002b7c82 */ /* 0x000fe60008000000 */
[----:B------:R-:W-:Y:S01]  /*6970*/  MOV R109, UR4 ;  /* 0x00000004006d7c02 */ /* 0x000fe20008000f00 */
[----:B------:R-:W-:Y:S03]  /*6980*/  UIADD3.X UR7, UPT, UPT, URZ, UR53, URZ, UP0, !UPT ;  /* 0x00000035ff077290 */ /* 0x000fe600087fe4ff */
[----:B------:R-:W-:Y:S11]  /*6990*/  R2UR UR40, R109 ;  /* 0x000000006d2872ca */ /* 0x000ff600000e0000 */
[----:B------:R-:W-:Y:S02]  /*69a0*/  @!UPT UIADD3 URZ, UPT, UPT, URZ, URZ, URZ ;  /* 0x000000fffffff290 */ /* 0x000fe4000fffe0ff */
[----:B------:R2:W-:Y:S01]  /*69b0*/  UTMASTG.3D [UR40], [UR6] ;  /* 0x00000028060073b5 */ /* 0x0005e20008010000 */
[----:B------:R0:W-:Y:S01]  /*69c0*/  UTMACMDFLUSH ;  /* 0x00000000000079b7 */ /* 0x0001e20000000000 */
[----:B--2---:R-:W-:Y:S04]  /*69d0*/  DEPBAR.LE SB0, 0x1 ;  /* 0x000080400000791a */ /* 0x004fe80000000000 */
.L_x_106:
[----:B------:R-:W-:Y:S05]  /*69e0*/  BSYNC.RECONVERGENT B0 ;  /* 0x0000000000007941 */ /* 0x000fea0003800200 */
.L_x_105:
[----:B------:R-:W-:Y:S06]  /*69f0*/  BAR.SYNC.DEFER_BLOCKING 0x1, 0x80 ;  /* 0x0042000000007b1d */ /* 0x000fec0000010000 */
[----:B------:R-:W2:Y:S01]  /*6a00*/  @P6 SYNCS.PHASECHK.TRANS64.TRYWAIT P0, [R0+URZ+0xa0], R2 ;  /* 0x0000a002000065a7 */ /* 0x000ea200080011ff */
[----:B------:R-:W-:Y:S01]  /*6a10*/  BSSY B1, `(.L_x_107) ;  /* 0x0000021000017945 */ /* 0x000fe20003800000 */
[----:B--2---:R-:W-:Y:S03]  /*6a20*/  @P6 SEL R115, RZ, 0x1, !P0 ;  /* 0x00000001ff736807 */ /* 0x004fe60004000000 */
[----:B------:R-:W-:Y:S05]  /*6a30*/  @!P6 BRA `(.L_x_108) ;  /* 0x000000000078e947 */ /* 0x000fea0003800000 */
[----:B------:R-:W-:Y:S01]  /*6a40*/  ISETP.NE.AND P1, PT, R116, RZ, PT ;  /* 0x000000ff7400720c */ /* 0x000fe20003f25270 */
[----:B------:R-:W-:Y:S01]  /*6a50*/  BSSY B0, `(.L_x_109) ;  /* 0x0000009000007945 */ /* 0x000fe20003800000 */
[----:B------:R-:W-:Y:S11]  /*6a60*/  ISETP.NE.AND P0, PT, R115, RZ, PT ;  /* 0x000000ff7300720c */ /* 0x000ff60003f05270 */
[----:B------:R-:W-:Y:S05]  /*6a70*/  @P1 IMAD R2, R105, 0x1000, R100 ;  /* 0x0000100069021824 */ /* 0x000fea00078e0264 */
[----:B------:R-:W-:Y:S05]  /*6a80*/  @P1 IADD3 R4, PT, PT, R2, UR49, RZ ;  /* 0x0000003102041c10 */ /* 0x000fea000fffe0ff */
[----:B------:R-:W-:Y:S01]  /*6a90*/  @P1 IMAD.IADD R4, R4, 0x1, R117 ;  /* 0x0000000104041824 */ /* 0x000fe200078e0275 */
[----:B------:R-:W-:Y:S06]  /*6aa0*/  @P0 BRA `(.L_x_110) ;  /* 0x00000000000c0947 */ /* 0x000fec0003800000 */
[----:B------:R-:W-:Y:S04]  /*6ab0*/  SHF.L.U32 R3, R104, 0x1f, RZ ;  /* 0x0000001f68037819 */ /* 0x000fe800000006ff */
[----:B------:R-:W2:Y:S02]  /*6ac0*/  SYNCS.PHASECHK.TRANS64.TRYWAIT P0, [R0+URZ+0xa0], R3 ;  /* 0x0000a003000075a7 */ /* 0x000ea400080011ff */
[----:B--2---:R-:W-:Y:S05]  /*6ad0*/  @!P0 BRA `(.L_x_111) ;  /* 0x00000034005c8947 */ /* 0x004fea0003800000 */
.L_x_110:
[----:B------:R-:W-:Y:S05]  /*6ae0*/  BSYNC B0 ;  /* 0x0000000000007941 */ /* 0x000fea0003800000 */
.L_x_109:
[----:B------:R-:W-:Y:S01]  /*6af0*/  ISETP.NE.AND P0, PT, R116, RZ, PT ;  /* 0x000000ff7400720c */ /* 0x000fe20003f05270 */
[----:B------:R-:W-:Y:S11]  /*6b00*/  VIADD R105, R105, 0x1 ;  /* 0x0000000169697836 */ /* 0x000ff60000000000 */
[----:B------:R-:W-:Y:S01]  /*6b10*/  @!UPT UIADD3 URZ, UPT, UPT, URZ, URZ, URZ ;  /* 0x000000fffffff290 */ /* 0x000fe2000fffe0ff */
[----:B------:R3:W4:Y:S04]  /*6b20*/  @P0 LDS.128 R80, [R2+UR49+0x200] ;  /* 0x0002003102500984 */ /* 0x0007280008000c00 */
[----:B------:R1:W1:Y:S01]  /*6b30*/  @P0 LDS.128 R84, [R4+0x210] ;  /* 0x0002100004540984 */ /* 0x0002620000000c00 */
        /* <DEDUP_REMOVED lines=8> */
[----:B---3--:R-:W-:Y:S02]  /*6bc0*/  VIADD R2, R0, 0xc0 ;  /* 0x000000c000027836 */ /* 0x008fe40000000000 */
[----:B--2---:R-:W-:Y:S05]  /*6bd0*/  IMAD.U32 R0, RZ, RZ, UR37 ;  /* 0x00000025ff007e24 */ /* 0x004fea000f8e00ff */
[----:B------:R-:W-:Y:S04]  /*6be0*/  PRMT R0, R0, 0x654, R2 ;  /* 0x0000065400007816 */ /* 0x000fe80000000002 */
[----:B-----5:R2:W-:Y:S02]  /*6bf0*/  SYNCS.ARRIVE.TRANS64.RED.A1T0 RZ, [R0+URZ], RZ ;  /* 0x000000ff00ff79a7 */ /* 0x0205e400081004ff */
[----:B--2---:R-:W-:Y:S04]  /*6c00*/  SEL R0, RZ, 0x1, P0 ;  /* 0x00000001ff007807 */ /* 0x004fe80000000000 */
[----:B-1--4-:R-:W-:Y:S02]  /*6c10*/  LOP3.LUT R104, R104, R0, RZ, 0x3c, !PT ;  /* 0x0000000068687212 */ /* 0x012fe400078e3cff */
.L_x_108:
[----:B------:R-:W-:Y:S05]  /*6c20*/  BSYNC B1 ;  /* 0x0000000000017941 */ /* 0x000fea0003800000 */
.L_x_107:
[----:B------:R-:W-:Y:S05]  /*6c30*/  VIADD R0, R48, 0x40 ;  /* 0x0000004030007836 */ /* 0x000fea0000000000 */
[----:B------:R-:W-:Y:S04]  /*6c40*/  SHF.R.U32.HI R0, RZ, 0x15, R0 ;  /* 0x00000015ff007819 */ /* 0x000fe80000011600 */
[----:B------:R-:W-:Y:S11]  /*6c50*/  LOP3.LUT P0, RZ, R0, 0x3, R101, 0x48, !PT ;  /* 0x0000000300ff7812 */ /* 0x000ff60007804865 */
[----:B------:R-:W-:Y:S02]  /*6c60*/  @!UPT UIADD3 URZ, UPT, UPT, URZ, URZ, URZ ;  /* 0x000000fffffff290 */ /* 0x000fe4000fffe0ff */
[----:B------:R-:W-:Y:S05]  /*6c70*/  @!P0 BRA `(.L_x_112) ;  /* 0x0000000000408947 */ /* 0x000fea0003800000 */
[----:B------:R-:W2:Y:S01]  /*6c80*/  LDCU.64 UR8, c[0x4][0x78] ;  /* 0x01000f00ff0877ac */ /* 0x000ea20008000a00 */
[----:B------:R-:W-:Y:S01]  /*6c90*/  MOV R3, 0x0 ;  /* 0x0000000000037802 */ /* 0x000fe20000000f00 */
[----:B------:R-:W-:Y:S02]  /*6ca0*/  HFMA2 R12, -RZ, RZ, 0, 5.9604644775390625e-08 ;  /* 0x00000001ff0c7431 */ /* 0x000fe400000001ff */
[----:B------:R-:W-:Y:S02]  /*6cb0*/  IMAD.MOV.U32 R8, RZ, RZ, 0x192 ;  /* 0x00000192ff087424 */ /* 0x000fe400078e00ff */
[----:B------:R-:W-:Y:S01]  /*6cc0*/  IMAD.MOV.U32 R13, RZ, RZ, RZ ;  /* 0x000000ffff0d7224 */ /* 0x000fe200078e00ff */
[----:B------:R-:W3:Y:S01]  /*6cd0*/  LDCU.64 UR6, c[0x4][0x80] ;  /* 0x01001000ff0677ac */ /* 0x000ee20008000a00 */
[----:B------:R-:W4:Y:S01]  /*6ce0*/  LDC.64 R2, c[0x4][R3] ;  /* 0x0100000003027b82 */ /* 0x000f220000000a00 */
[----:B------:R-:W5:Y:S01]  /*6cf0*/  LDCU.64 UR4, c[0x4][0x18] ;  /* 0x01000300ff0477ac */ /* 0x000f620008000a00 */
[----:B--2---:R-:W-:Y:S01]  /*6d00*/  MOV R5, UR9 ;  /* 0x0000000900057c02 */ /* 0x004fe20008000f00 */
[----:B------:R-:W-:Y:S01]  /*6d10*/  IMAD.U32 R4, RZ, RZ, UR8 ;  /* 0x00000008ff047e24 */ /* 0x000fe2000f8e00ff */
[----:B---3--:R-:W-:Y:S01]  /*6d20*/  MOV R7, UR7 ;  /* 0x0000000700077c02 */ /* 0x008fe20008000f00 */
[----:B------:R-:W-:Y:S01]  /*6d30*/  IMAD.U32 R6, RZ, RZ, UR6 ;  /* 0x00000006ff067e24 */ /* 0x000fe2000f8e00ff */
[----:B-----5:R-:W-:Y:S01]  /*6d40*/  MOV R11, UR5 ;  /* 0x00000005000b7c02 */ /* 0x020fe20008000f00 */
[----:B------:R-:W-:Y:S02]  /*6d50*/  IMAD.U32 R10, RZ, RZ, UR4 ;  /* 0x00000004ff0a7e24 */ /* 0x000fe4000f8e00ff */
[----:B------:R-:W-:Y:S07]  /*6d60*/  LEPC R20, `(.L_x_112) ;  /* 0x000000001014794e */ /* 0x000fee0000000000 */
[----:B-1--4-:R-:W-:Y:S05]  /*6d70*/  CALL.ABS.NOINC R2 ;  /* 0x0000000002007343 */ /* 0x012fea0003c00000 */
.L_x_112:
[-C--:B------:R-:W-:Y:S01]  /*6d80*/  F2FP.F16.E5M2.UNPACK_B R0, R81.reuse ;  /* 0x00000051ff00723e */ /* 0x080fe200020004ff */
[----:B------:R-:W-:Y:S05]  /*6d90*/  WARPSYNC.ALL ;  /* 0x0000000000007948 */ /* 0x000fea0003800000 */
[----:B------:R-:W-:Y:S01]  /*6da0*/  R2UR UR4, R48 ;  /* 0x00000000300472ca */ /* 0x000fe200000e0000 */
[--C-:B------:R-:W-:Y:S01]  /*6db0*/  HADD2.F32 R54, -RZ, R0.reuse.H0_H0 ;  /* 0x20000000ff367230 */ /* 0x100fe20000004100 */
[-C--:B------:R-:W-:Y:S01]  /*6dc0*/  F2FP.F16.E5M2.UNPACK_B R2, R80.reuse.H1 ;  /* 0x00000050ff02723e */ /* 0x080fe200030004ff */
[----:B------:R-:W-:Y:S01]  /*6dd0*/  HADD2.F32 R55, -RZ, R0.H1_H1 ;  /* 0x30000000ff377230 */ /* 0x000fe20000004100 */
[----:B------:R-:W-:Y:S01]  /*6de0*/  F2FP.F16.E5M2.UNPACK_B R0, R81.H1 ;  /* 0x00000051ff00723e */ /* 0x000fe200030004ff */
[----:B------:R-:W-:Y:S01]  /*6df0*/  BSSY.RECONVERGENT B0, `(.L_x_113) ;  /* 0x0000095000007945 */ /* 0x000fe20003800200 */
[----:B------:R-:W-:Y:S01]  /*6e00*/  F2FP.F16.E5M2.UNPACK_B R3, R80 ;  /* 0x00000050ff03723e */ /* 0x000fe200020004ff */
[----:B------:R-:W-:Y:S01]  /*6e10*/  HADD2.F32 R52, -RZ, R2.H0_H0 ;  /* 0x20000002ff347230 */ /* 0x000fe20000004100 */
[----:B------:R-:W-:Y:S01]  /*6e20*/  ISETP.NE.AND P0, PT, R110, RZ, PT ;  /* 0x000000ff6e00720c */ /* 0x000fe20003f05270 */
[--C-:B------:R-:W-:Y:S01]  /*6e30*/  HADD2.F32 R56, -RZ, R0.reuse.H0_H0 ;  /* 0x20000000ff387230 */ /* 0x100fe20000004100 */
[----:B------:R-:W-:Y:S01]  /*6e40*/  ISETP.NE.AND P6, PT, R118, RZ, PT ;  /* 0x000000ff7600720c */ /* 0x000fe20003fc5270 */
[----:B------:R-:W-:Y:S01]  /*6e50*/  HADD2.F32 R57, -RZ, R0.H1_H1 ;  /* 0x30000000ff397230 */ /* 0x000fe20000004100 */
[-C--:B------:R-:W-:Y:S01]  /*6e60*/  F2FP.F16.E5M2.UNPACK_B R0, R83.reuse ;  /* 0x00000053ff00723e */ /* 0x080fe200020004ff */
[----:B-1----:R-:W-:Y:S01]  /*6e70*/  LDTM.16dp32bit_t0_t15.x32 R4, tmem[UR4+0x40] ;  /* 0x00004004000479ee */ /* 0x002fe20008a80000 */
[----:B------:R-:W1:Y:S01]  /*6e80*/  LDTM.16dp32bit_t16_t31.x32 R4, tmem[UR4+0x60] ;  /* 0x00006004000479ee */ /* 0x000e620008aa0000 */
[----:B------:R-:W-:Y:S01]  /*6e90*/  HADD2.F32 R53, -RZ, R2.H1_H1 ;  /* 0x30000002ff357230 */ /* 0x000fe20000004100 */
[----:B------:R-:W-:Y:S01]  /*6ea0*/  F2FP.F16.E5M2.UNPACK_B R2, R82.H1 ;  /* 0x00000052ff02723e */ /* 0x000fe200030004ff */
[--C-:B------:R-:W-:Y:S02]  /*6eb0*/  HADD2.F32 R50, -RZ, R3.reuse.H0_H0 ;  /* 0x20000003ff327230 */ /* 0x100fe40000004100 */
[--C-:B------:R-:W-:Y:S02]  /*6ec0*/  HADD2.F32 R62, -RZ, R0.reuse.H0_H0 ;  /* 0x20000000ff3e7230 */ /* 0x100fe40000004100 */
[----:B------:R-:W-:Y:S01]  /*6ed0*/  HADD2.F32 R63, -RZ, R0.H1_H1 ;  /* 0x30000000ff3f7230 */ /* 0x000fe20000004100 */
[----:B------:R-:W-:Y:S01]  /*6ee0*/  F2FP.F16.E5M2.UNPACK_B R0, R84.H1 ;  /* 0x00000054ff00723e */ /* 0x000fe200030004ff */
[--C-:B------:R-:W-:Y:S02]  /*6ef0*/  HADD2.F32 R60, -RZ, R2.reuse.H0_H0 ;  /* 0x20000002ff3c7230 */ /* 0x100fe40000004100 */
[----:B------:R-:W-:Y:S01]  /*6f00*/  HADD2.F32 R61, -RZ, R2.H1_H1 ;  /* 0x30000002ff3d7230 */ /* 0x000fe20000004100 */
[----:B------:R-:W-:Y:S01]  /*6f10*/  F2FP.F16.E5M2.UNPACK_B R2, R83.H1 ;  /* 0x00000053ff02723e */ /* 0x000fe200030004ff */
[----:B------:R-:W-:Y:S01]  /*6f20*/  HADD2.F32 R51, -RZ, R3.H1_H1 ;  /* 0x30000003ff337230 */ /* 0x000fe20000004100 */
[----:B------:R-:W-:Y:S01]  /*6f30*/  F2FP.F16.E5M2.UNPACK_B R3, R82 ;  /* 0x00000052ff03723e */ /* 0x000fe200020004ff */
[--C-:B------:R-:W-:Y:S02]  /*6f40*/  HADD2.F32 R68, -RZ, R0.reuse.H0_H0 ;  /* 0x20000000ff447230 */ /* 0x100fe40000004100 */
[----:B------:R-:W-:Y:S01]  /*6f50*/  HADD2.F32 R69, -RZ, R0.H1_H1 ;  /* 0x30000000ff457230 */ /* 0x000fe20000004100 */
[-C--:B------:R-:W-:Y:S01]  /*6f60*/  F2FP.F16.E5M2.UNPACK_B R0, R85.reuse.H1 ;  /* 0x00000055ff00723e */ /* 0x080fe200030004ff */
[--C-:B------:R-:W-:Y:S02]  /*6f70*/  HADD2.F32 R64, -RZ, R2.reuse.H0_H0 ;  /* 0x20000002ff407230 */ /* 0x100fe40000004100 */
[----:B------:R-:W-:Y:S01]  /*6f80*/  HADD2.F32 R65, -RZ, R2.H1_H1 ;  /* 0x30000002ff417230 */ /* 0x000fe20000004100 */
[----:B------:R-:W-:Y:S01]  /*6f90*/  F2FP.F16.E5M2.UNPACK_B R2, R85 ;  /* 0x00000055ff02723e */ /* 0x000fe200020004ff */
[--C-:B------:R-:W-:Y:S02]  /*6fa0*/  HADD2.F32 R58, -RZ, R3.reuse.H0_H0 ;  /* 0x20000003ff3a7230 */ /* 0x100fe40000004100 */
[C---:B-1----:R-:W-:Y:S01]  /*6fb0*/  FMUL R7, R47.reuse, R7 ;  /* 0x000000072f077220 */ /* 0x042fe20000400000 */
[----:B------:R-:W-:Y:S01]  /*6fc0*/  HADD2.F32 R59, -RZ, R3.H1_H1 ;  /* 0x30000003ff3b7230 */ /* 0x000fe20000004100 */
[----:B------:R-:W-:Y:S01]  /*6fd0*/  F2FP.F16.E5M2.UNPACK_B R3, R84 ;  /* 0x00000054ff03723e */ /* 0x000fe200020004ff */
[--C-:B------:R-:W-:Y:S02]  /*6fe0*/  HADD2.F32 R72, -RZ, R0.reuse.H0_H0 ;  /* 0x20000000ff487230 */ /* 0x100fe40000004100 */
[C---:B------:R-:W-:Y:S01]  /*6ff0*/  FMUL R11, R47.reuse, R11 ;  /* 0x0000000b2f0b7220 */ /* 0x040fe20000400000 */
[----:B------:R-:W-:Y:S01]  /*7000*/  HADD2.F32 R73, -RZ, R0.H1_H1 ;  /* 0x30000000ff497230 */ /* 0x000fe20000004100 */
[----:B------:R-:W-:Y:S01]  /*7010*/  F2FP.F16.E5M2.UNPACK_B R0, R87 ;  /* 0x00000057ff00723e */ /* 0x000fe200020004ff */
[--C-:B------:R-:W-:Y:S02]  /*7020*/  HADD2.F32 R70, -RZ, R2.reuse.H0_H0 ;  /* 0x20000002ff467230 */ /* 0x100fe40000004100 */
[C---:B------:R-:W-:Y:S01]  /*7030*/  FMUL R15, R47.reuse, R15 ;  /* 0x0000000f2f0f7220 */ /* 0x040fe20000400000 */
[----:B------:R-:W-:Y:S01]  /*7040*/  HADD2.F32 R71, -RZ, R2.H1_H1 ;  /* 0x30000002ff477230 */ /* 0x000fe20000004100 */
[-C--:B------:R-:W-:Y:S01]  /*7050*/  F2FP.F16.E5M2.UNPACK_B R2, R86.reuse.H1 ;  /* 0x00000056ff02723e */ /* 0x080fe200030004ff */
[--C-:B------:R-:W-:Y:S02]  /*7060*/  HADD2.F32 R66, -RZ, R3.reuse.H0_H0 ;  /* 0x20000003ff427230 */ /* 0x100fe40000004100 */
[----:B------:R-:W-:Y:S01]  /*7070*/  HADD2.F32 R67, -RZ, R3.H1_H1 ;  /* 0x30000003ff437230 */ /* 0x000fe20000004100 */
[----:B------:R-:W-:Y:S01]  /*7080*/  F2FP.F16.E5M2.UNPACK_B R3, R86 ;  /* 0x00000056ff03723e */ /* 0x000fe200020004ff */
[--C-:B------:R-:W-:Y:S02]  /*7090*/  HADD2.F32 R78, -RZ, R0.reuse.H0_H0 ;  /* 0x20000000ff4e7230 */ /* 0x100fe40000004100 */
[----:B------:R-:W-:Y:S02]  /*70a0*/  HADD2.F32 R79, -RZ, R0.H1_H1 ;  /* 0x30000000ff4f7230 */ /* 0x000fe40000004100 */
[C---:B------:R-:W-:Y:S01]  /*70b0*/  FMUL R0, R47.reuse, R4 ;  /* 0x000000042f007220 */ /* 0x040fe20000400000 */
[--C-:B------:R-:W-:Y:S02]  /*70c0*/  HADD2.F32 R76, -RZ, R2.reuse.H0_H0 ;  /* 0x20000002ff4c7230 */ /* 0x100fe40000004100 */
[----:B------:R-:W-:Y:S01]  /*70d0*/  FMUL R4, R47, R8 ;  /* 0x000000082f047220 */ /* 0x000fe20000400000 */
[----:B------:R-:W-:Y:S02]  /*70e0*/  HADD2.F32 R77, -RZ, R2.H1_H1 ;  /* 0x30000002ff4d7230 */ /* 0x000fe40000004100 */
[----:B------:R-:W-:Y:S01]  /*70f0*/  FFMA R0, R49, R50, R0 ;  /* 0x0000003231007223 */ /* 0x000fe20000000000 */
[--C-:B------:R-:W-:Y:S02]  /*7100*/  HADD2.F32 R74, -RZ, R3.reuse.H0_H0 ;  /* 0x20000003ff4a7230 */ /* 0x100fe40000004100 */
[C---:B------:R-:W-:Y:S01]  /*7110*/  FMUL R2, R47.reuse, R5 ;  /* 0x000000052f027220 */ /* 0x040fe20000400000 */
[----:B------:R-:W-:Y:S02]  /*7120*/  HADD2.F32 R75, -RZ, R3.H1_H1 ;  /* 0x30000003ff4b7230 */ /* 0x000fe40000004100 */
[C---:B------:R-:W-:Y:S01]  /*7130*/  FMUL R5, R47.reuse, R9 ;  /* 0x000000092f057220 */ /* 0x040fe20000400000 */
[----:B------:R-:W-:Y:S01]  /*7140*/  FMUL R8, R47, R12 ;  /* 0x0000000c2f087220 */ /* 0x000fe20000400000 */
[----:B------:R-:W-:Y:S01]  /*7150*/  FFMA R2, R49, R51, R2 ;  /* 0x0000003331027223 */ /* 0x000fe20000000002 */
[C---:B------:R-:W-:Y:S01]  /*7160*/  FMUL R9, R47.reuse, R13 ;  /* 0x0000000d2f097220 */ /* 0x040fe20000400000 */
[C---:B------:R-:W-:Y:S01]  /*7170*/  FMUL R12, R47.reuse, R21 ;  /* 0x000000152f0c7220 */ /* 0x040fe20000400000 */
[C---:B------:R-:W-:Y:S01]  /*7180*/  FMUL R21, R47.reuse, R30 ;  /* 0x0000001e2f157220 */ /* 0x040fe20000400000 */
[C---:B------:R-:W-:Y:S01]  /*7190*/  FMUL R13, R47.reuse, R22 ;  /* 0x000000162f0d7220 */ /* 0x040fe20000400000 */
[C---:B------:R-:W-:Y:S01]  /*71a0*/  FMUL R22, R47.reuse, R31 ;  /* 0x0000001f2f167220 */ /* 0x040fe20000400000 */
        /* <DEDUP_REMOVED lines=8> */
[C---:B------:R-:W-:Y:S01]  /*7230*/  FFMA R6, R49.reuse, R56, R6 ;  /* 0x0000003831067223 */ /* 0x040fe20000000006 */
[C---:B------:R-:W-:Y:S01]  /*7240*/  FFMA R11, R49.reuse, R57, R11 ;  /* 0x00000039310b7223 */ /* 0x040fe2000000000b */
[C---:B------:R-:W-:Y:S01]  /*7250*/  FFMA R8, R49.reuse, R58, R8 ;  /* 0x0000003a31087223 */ /* 0x040fe20000000008 */
[----:B------:R-:W-:Y:S01]  /*7260*/  FFMA R9, R49, R59, R9 ;  /* 0x0000003b31097223 */ /* 0x000fe20000000009 */
[----:B------:R-:W-:Y:S01]  /*7270*/  F2FP.SATFINITE.E5M2.F32.PACK_AB_MERGE_C R52, R7, R3, RZ ;  /* 0x000000030734723e */ /* 0x000fe200048060ff */
[----:B------:R-:W-:Y:S01]  /*7280*/  FFMA R10, R49, R60, R10 ;  /* 0x0000003c310a7223 */ /* 0x000fe2000000000a */
[----:B------:R-:W-:Y:S01]  /*7290*/  F2FP.SATFINITE.E5M2.F32.PACK_AB_MERGE_C R53, R11, R6, RZ ;  /* 0x000000060b35723e */ /* 0x000fe200048060ff */
[----:B------:R-:W-:Y:S01]  /*72a0*/  FFMA R15, R49, R61, R15 ;  /* 0x0000003d310f7223 */ /* 0x000fe2000000000f */
[C---:B------:R-:W-:Y:S01]  /*72b0*/  FMUL R3, R47.reuse, R16 ;  /* 0x000000102f037220 */ /* 0x040fe20000400000 */
[C---:B------:R-:W-:Y:S01]  /*72c0*/  FMUL R6, R47.reuse, R17 ;  /* 0x000000112f067220 */ /* 0x040fe20000400000 */
[----:B------:R-:W-:Y:S01]  /*72d0*/  F2FP.F16.E5M2.UNPACK_B R51, R87.H1 ;  /* 0x00000057ff33723e */ /* 0x000fe200030004ff */
[----:B------:R-:W-:Y:S01]  /*72e0*/  FMUL R11, R47, R20 ;  /* 0x000000142f0b7220 */ /* 0x000fe20000400000 */
[----:B------:R-:W-:Y:S01]  /*72f0*/  F2FP.SATFINITE.E5M2.F32.PACK_AB_MERGE_C R54, R15, R10, RZ ;  /* 0x0000000a0f36723e */ /* 0x000fe200048060ff */
[C---:B------:R-:W-:Y:S01]  /*7300*/  FFMA R3, R49.reuse, R62, R3 ;  /* 0x0000003e31037223 */ /* 0x040fe20000000003 */
[----:B------:R-:W-:Y:S01]  /*7310*/  FFMA R6, R49, R63, R6 ;  /* 0x0000003f31067223 */ /* 0x000fe20000000006 */
[----:B------:R-:W-:Y:S01]  /*7320*/  FMUL R20, R47, R29 ;  /* 0x0000001d2f147220 */ /* 0x000fe20000400000 */
[----:B------:R-:W-:Y:S01]  /*7330*/  F2FP.SATFINITE.E5M2.F32.PACK_AB_MERGE_C R29, R5, R4, R53 ;  /* 0x00000004051d723e */ /* 0x000fe20004806035 */
[----:B------:R-:W-:Y:S01]  /*7340*/  FMUL R10, R47, R19 ;  /* 0x000000132f0a7220 */ /* 0x000fe20000400000 */
[----:B------:R-:W-:Y:S01]  /*7350*/  F2FP.SATFINITE.E5M2.F32.PACK_AB_MERGE_C R30, R9, R8, R54 ;  /* 0x00000008091e723e */ /* 0x000fe20004806036 */
        /* <DEDUP_REMOVED lines=10> */
[----:B------:R-:W-:Y:S01]  /*7400*/  FFMA R14, R49, R69, R14 ;  /* 0x00000045310e7223 */ /* 0x000fe2000000000e */
[----:B------:R-:W-:Y:S01]  /*7410*/  FMUL R18, R47, R27 ;  /* 0x0000001b2f127220 */ /* 0x000fe20000400000 */
[C---:B------:R-:W-:Y:S01]  /*7420*/  FFMA R15, R49.reuse, R70, R15 ;  /* 0x00000046310f7223 */ /* 0x040fe2000000000f */
[C---:B------:R-:W-:Y:S01]  /*7430*/  FFMA R16, R49.reuse, R71, R16 ;  /* 0x0000004731107223 */ /* 0x040fe20000000010 */
[C---:B------:R-:W-:Y:S01]  /*7440*/  FFMA R17, R49.reuse, R72, R17 ;  /* 0x0000004831117223 */ /* 0x040fe20000000011 */
[C---:B------:R-:W-:Y:S01]  /*7450*/  FFMA R18, R49.reuse, R73, R18 ;  /* 0x0000004931127223 */ /* 0x040fe20000000012 */
[----:B------:R-:W-:Y:S01]  /*7460*/  FFMA R19, R49, R74, R19 ;  /* 0x0000004a31137223 */ /* 0x000fe20000000013 */
[----:B------:R-:W-:Y:S01]  /*7470*/  FMUL R23, R47, R32 ;  /* 0x000000202f177220 */ /* 0x000fe20000400000 */
[----:B------:R-:W-:Y:S01]  /*7480*/  FFMA R20, R49, R75, R20 ;  /* 0x0000004b31147223 */ /* 0x000fe20000000014 */
[----:B------:R-:W-:Y:S01]  /*7490*/  FMUL R24, R47, R33 ;  /* 0x000000212f187220 */ /* 0x000fe20000400000 */
[--C-:B------:R-:W-:Y:S02]  /*74a0*/  HADD2.F32 R50, -RZ, R51.reuse.H0_H0 ;  /* 0x20000033ff327230 */ /* 0x100fe40000004100 */
[----:B------:R-:W-:Y:S01]  /*74b0*/  FFMA R21, R49, R76, R21 ;  /* 0x0000004c31157223 */ /* 0x000fe20000000015 */
[----:B------:R-:W-:Y:S02]  /*74c0*/  HADD2.F32 R51, -RZ, R51.H1_H1 ;  /* 0x30000033ff337230 */ /* 0x000fe40000004100 */
[----:B------:R-:W-:Y:S01]  /*74d0*/  FMUL R25, R47, R34 ;  /* 0x000000222f197220 */ /* 0x000fe20000400000 */
[----:B------:R-:W-:Y:S01]  /*74e0*/  FFMA R22, R49, R77, R22 ;  /* 0x0000004d31167223 */ /* 0x000fe20000000016 */
[----:B------:R-:W-:Y:S01]  /*74f0*/  FMUL R26, R47, R35 ;  /* 0x000000232f1a7220 */ /* 0x000fe20000400000 */
[----:B------:R-:W-:Y:S01]  /*7500*/  F2FP.SATFINITE.E5M2.F32.PACK_AB_MERGE_C R7, R10, R7, RZ ;  /* 0x000000070a07723e */ /* 0x000fe200048060ff */
[C---:B------:R-:W-:Y:S01]  /*7510*/  FFMA R23, R49.reuse, R78, R23 ;  /* 0x0000004e31177223 */ /* 0x040fe20000000017 */
[C---:B------:R-:W-:Y:S01]  /*7520*/  FFMA R24, R49.reuse, R79, R24 ;  /* 0x0000004f31187223 */ /* 0x040fe20000000018 */
[C---:B------:R-:W-:Y:S01]  /*7530*/  FFMA R25, R49.reuse, R50, R25 ;  /* 0x0000003231197223 */ /* 0x040fe20000000019 */
[----:B------:R-:W-:Y:S01]  /*7540*/  FFMA R26, R49, R51, R26 ;  /* 0x00000033311a7223 */ /* 0x000fe2000000001a */
[----:B------:R-:W-:Y:S02]  /*7550*/  F2FP.SATFINITE.E5M2.F32.PACK_AB_MERGE_C R28, R2, R0, R52 ;  /* 0x00000000021c723e */ /* 0x000fe40004806034 */
[----:B------:R-:W-:Y:S02]  /*7560*/  F2FP.SATFINITE.E5M2.F32.PACK_AB_MERGE_C R31, R6, R3, R7 ;  /* 0x00000003061f723e */ /* 0x000fe40004806007 */
[----:B------:R-:W-:Y:S02]  /*7570*/  F2FP.SATFINITE.E5M2.F32.PACK_AB_MERGE_C R13, R14, R13, RZ ;  /* 0x0000000d0e0d723e */ /* 0x000fe400048060ff */
[----:B------:R-:W-:Y:S01]  /*7580*/  F2FP.SATFINITE.E5M2.F32.PACK_AB_MERGE_C R17, R18, R17, RZ ;  /* 0x000000111211723e */ /* 0x000fe200048060ff */
[----:B------:R1:W-:Y:S01]  /*7590*/  STS.128 [R100+UR49+0x5200], R28 ;  /* 0x0052001c64007988 */ /* 0x0003e20008000c31 */
[----:B------:R-:W-:Y:S02]  /*75a0*/  F2FP.SATFINITE.E5M2.F32.PACK_AB_MERGE_C R14, R22, R21, RZ ;  /* 0x00000015160e723e */ /* 0x000fe400048060ff */
[----:B------:R-:W-:Y:S02]  /*75b0*/  F2FP.SATFINITE.E5M2.F32.PACK_AB_MERGE_C R25, R26, R25, RZ ;  /* 0x000000191a19723e */ /* 0x000fe400048060ff */
[----:B------:R-:W-:Y:S02]  /*75c0*/  F2FP.SATFINITE.E5M2.F32.PACK_AB_MERGE_C R12, R12, R11, R13 ;  /* 0x0000000b0c0c723e */ /* 0x000fe4000480600d */
[----:B------:R-:W-:Y:S02]  /*75d0*/  F2FP.SATFINITE.E5M2.F32.PACK_AB_MERGE_C R13, R16, R15, R17 ;  /* 0x0000000f100d723e */ /* 0x000fe40004806011 */
        /* <DEDUP_REMOVED lines=13> */
[----:B------:R-:W-:Y:S02]  /*76b0*/  UIADD3 UR8, UP0, UPT, UR52, 0x680, URZ ;  /* 0x0000068034087890 */ /* 0x000fe4000ff1e0ff */
[----:B------:R-:W-:Y:S02]  /*76c0*/  UIADD3 UR5, UPT, UPT, UR41, 0x40, URZ ;  /* 0x0000004029057890 */ /* 0x000fe4000fffe0ff */
[----:B------:R-:W-:Y:S02]  /*76d0*/  UIADD3 UR4, UPT, UPT, UR49, 0x5200, URZ ;  /* 0x0000520031047890 */ /* 0x000fe4000fffe0ff */
[----:B------:R-:W-:Y:S01]  /*76e0*/  UIADD3.X UR9, UPT, UPT, URZ, UR53, URZ, UP0, !UPT ;  /* 0x00000035ff097290 */ /* 0x000fe200087fe4ff */
[----:B------:R-:W-:Y:S01]  /*76f0*/  UMOV UR6, UR42 ;  /* 0x0000002a00067c82 */ /* 0x000fe20008000000 */
[----:B------:R-:W-:Y:S07]  /*7700*/  UMOV UR7, UR36 ;  /* 0x0000002400077c82 */ /* 0x000fee0008000000 */
[----:B------:R2:W-:Y:S01]  /*7710*/  UTMASTG.3D [UR4], [UR8] ;  /* 0x00000004080073b5 */ /* 0x0005e20008010000 */
[----:B------:R0:W-:Y:S01]  /*7720*/  UTMACMDFLUSH ;  /* 0x00000000000079b7 */ /* 0x0001e20000000000 */
[----:B--2---:R-:W-:Y:S04]  /*7730*/  DEPBAR.LE SB0, 0x1 ;  /* 0x000080400000791a */ /* 0x004fe80000000000 */
.L_x_114:
[----:B------:R-:W-:Y:S05]  /*7740*/  BSYNC.RECONVERGENT B0 ;  /* 0x0000000000007941 */ /* 0x000fea0003800200 */
.L_x_113:
        /* <DEDUP_REMOVED lines=15> */
.L_x_118:
[----:B------:R-:W-:Y:S05]  /*7840*/  BSYNC B0 ;  /* 0x0000000000007941 */ /* 0x000fea0003800000 */
.L_x_117:
[----:B------:R-:W-:Y:S01]  /*7850*/  ISETP.NE.AND P0, PT, R116, RZ, PT ;  /* 0x000000ff7400720c */ /* 0x000fe20003f05270 */
[----:B------:R-:W-:Y:S11]  /*7860*/  VIADD R105, R105, 0x1 ;  /* 0x0000000169697836 */ /* 0x000ff60000000000 */
[----:B------:R-:W-:Y:S01]  /*7870*/  @!UPT UIADD3 URZ, UPT, UPT, URZ, URZ, URZ ;  /* 0x000000fffffff290 */ /* 0x000fe2000fffe0ff */
[----:B------:R3:W4:Y:S04]  /*7880*/  @P0 LDS.128 R84, [R2+0x210] ;  /* 0x0002100002540984 */ /* 0x0007280000000c00 */
[----:B------:R1:W1:Y:S01]  /*7890*/  @P0 LDS.128 R80, [R3+UR49+0x200] ;  /* 0x0002003103500984 */ /* 0x0002620008000c00 */
        /* <DEDUP_REMOVED lines=14> */
.L_x_116:
[----:B------:R-:W-:Y:S05]  /*7980*/  BSYNC B1 ;  /* 0x0000000000017941 */ /* 0x000fea0003800000 */
.L_x_115:
[----:B------:R-:W-:Y:S05]  /*7990*/  VIADD R0, R48, 0x80 ;  /* 0x0000008030007836 */ /* 0x000fea0000000000 */
[----:B------:R-:W-:Y:S04]  /*79a0*/  SHF.R.U32.HI R0, RZ, 0x15, R0 ;  /* 0x00000015ff007819 */ /* 0x000fe80000011600 */
[----:B------:R-:W-:Y:S11]  /*79b0*/  LOP3.LUT P0, RZ, R0, 0x3, R101, 0x48, !PT ;  /* 0x0000000300ff7812 */ /* 0x000ff60007804865 */
[----:B------:R-:W-:Y:S02]  /*79c0*/  @!UPT UIADD3 URZ, UPT, UPT, URZ, URZ, URZ ;  /* 0x000000fffffff290 */ /* 0x000fe4000fffe0ff */
[----:B------:R-:W-:Y:S05]  /*79d0*/  @!P0 BRA `(.L_x_120) ;  /* 0x0000000000408947 */ /* 0x000fea0003800000 */
[----:B------:R-:W2:Y:S01]  /*79e0*/  LDCU.64 UR8, c[0x4][0x78] ;  /* 0x01000f00ff0877ac */ /* 0x000ea20008000a00 */
[----:B------:R-:W-:Y:S01]  /*79f0*/  MOV R3, 0x0 ;  /* 0x0000000000037802 */ /* 0x000fe20000000f00 */
[----:B-1----:R-:W-:Y:S02]  /*7a00*/  HFMA2 R12, -RZ, RZ, 0, 5.9604644775390625e-08 ;  /* 0x00000001ff0c7431 */ /* 0x002fe400000001ff */
[----:B------:R-:W-:Y:S02]  /*7a10*/  IMAD.MOV.U32 R8, RZ, RZ, 0x192 ;  /* 0x00000192ff087424 */ /* 0x000fe400078e00ff */
[----:B------:R-:W-:Y:S01]  /*7a20*/  IMAD.MOV.U32 R13, RZ, RZ, RZ ;  /* 0x000000ffff0d7224 */ /* 0x000fe200078e00ff */
[----:B------:R-:W1:Y:S01]  /*7a30*/  LDCU.64 UR6, c[0x4][0x80] ;  /* 0x01001000ff0677ac */ /* 0x000e620008000a00 */
[----:B------:R-:W3:Y:S01]  /*7a40*/  LDC.64 R2, c[0x4][R3] ;  /* 0x0100000003027b82 */ /* 0x000ee20000000a00 */
[----:B------:R-:W4:Y:S01]  /*7a50*/  LDCU.64 UR4, c[0x4][0x18] ;  /* 0x01000300ff0477ac */ /* 0x000f220008000a00 */
[----:B--2---:R-:W-:Y:S01]  /*7a60*/  MOV R5, UR9 ;  /* 0x0000000900057c02 */ /* 0x004fe20008000f00 */
[----:B------:R-:W-:Y:S01]  /*7a70*/  IMAD.U32 R4, RZ, RZ, UR8 ;  /* 0x00000008ff047e24 */ /* 0x000fe2000f8e00ff */
[----:B-1----:R-:W-:Y:S01]  /*7a80*/  MOV R7, UR7 ;  /* 0x0000000700077c02 */ /* 0x002fe20008000f00 */
[----:B------:R-:W-:Y:S01]  /*7a90*/  IMAD.U32 R6, RZ, RZ, UR6 ;  /* 0x00000006ff067e24 */ /* 0x000fe2000f8e00ff */
[----:B----4-:R-:W-:Y:S01]  /*7aa0*/  MOV R11, UR5 ;  /* 0x00000005000b7c02 */ /* 0x010fe20008000f00 */
[----:B------:R-:W-:Y:S02]  /*7ab0*/  IMAD.U32 R10, RZ, RZ, UR4 ;  /* 0x00000004ff0a7e24 */ /* 0x000fe4000f8e00ff */
[----:B------:R-:W-:Y:S07]  /*7ac0*/  LEPC R20, `(.L_x_120) ;  /* 0x000000001014794e */ /* 0x000fee0000000000 */
[----:B---3--:R-:W-:Y:S05]  /*7ad0*/  CALL.ABS.NOINC R2 ;  /* 0x0000000002007343 */ /* 0x008fea0003c00000 */
.L_x_120:
        /* <DEDUP_REMOVED lines=148> */
[----:B------:R-:W-:Y:S02]  /*8420*/  UIADD3 UR8, UP0, UPT, UR52, 0x680, URZ ;  /* 0x0000068034087890 */ /* 0x000fe4000ff1e0ff */
[----:B------:R-:W-:Y:S02]  /*8430*/  UIADD3 UR5, UPT, UPT, UR41, 0x80, URZ ;  /* 0x0000008029057890 */ /* 0x000fe4000fffe0ff */
[----:B------:R-:W-:Y:S01]  /*8440*/  MOV R109, UR10 ;  /* 0x0000000a006d7c02 */ /* 0x000fe20008000f00 */
[----:B------:R-:W-:Y:S01]  /*8450*/  UIADD3.X UR9, UPT, UPT, URZ, UR53, URZ, UP0, !UPT ;  /* 0x00000035ff097290 */ /* 0x000fe200087fe4ff */
[----:B------:R-:W-:Y:S02]  /*8460*/  UMOV UR6, UR42 ;  /* 0x0000002a00067c82 */ /* 0x000fe40008000000 */
[----:B------:R-:W-:Y:S01]  /*8470*/  R2UR UR4, R109 ;  /* 0x000000006d0472ca */ /* 0x000fe200000e0000 */
[----:B------:R-:W-:Y:S11]  /*8480*/  UMOV UR7, UR36 ;  /* 0x0000002400077c82 */ /* 0x000ff60008000000 */
[----:B------:R-:W-:Y:S01]  /*8490*/  @!UPT UIADD3 URZ, UPT, UPT, URZ, URZ, URZ ;  /* 0x000000fffffff290 */ /* 0x000fe2000fffe0ff */
[----:B------:R2:W-:Y:S01]  /*84a0*/  UTMASTG.3D [UR4], [UR8] ;  /* 0x00000004080073b5 */ /* 0x0005e20008010000 */
[----:B------:R0:W-:Y:S01]  /*84b0*/  UTMACMDFLUSH ;  /* 0x00000000000079b7 */ /* 0x0001e20000000000 */
[----:B--2---:R-:W-:Y:S04]  /*84c0*/  DEPBAR.LE SB0, 0x1 ;  /* 0x000080400000791a */ /* 0x004fe80000000000 */
.L_x_122:
[----:B------:R-:W-:Y:S05]  /*84d0*/  BSYNC.RECONVERGENT B0 ;  /* 0x0000000000007941 */ /* 0x000fea0003800200 */
.L_x_121:
        /* <DEDUP_REMOVED lines=15> */
.L_x_126:
[----:B------:R-:W-:Y:S05]  /*85d0*/  BSYNC B0 ;  /* 0x0000000000007941 */ /* 0x000fea0003800000 */
.L_x_125:
        /* <DEDUP_REMOVED lines=19> */
.L_x_124:
[----:B------:R-:W-:Y:S05]  /*8710*/  BSYNC B1 ;  /* 0x0000000000017941 */ /* 0x000fea0003800000 */
.L_x_123:
        /* <DEDUP_REMOVED lines=21> */
.L_x_128:
[----:B------:R-:W-:Y:S01]  /*8870*/  ISETP.NE.AND P0, PT, R110, RZ, PT ;  /* 0x000000ff6e00720c */ /* 0x000fe20003f05270 */
[----:B------:R-:W-:Y:S05]  /*8880*/  WARPSYNC.ALL ;  /* 0x0000000000007948 */ /* 0x000fea0003800000 */
[----:B------:R-:W-:Y:S01]  /*8890*/  R2UR UR4, R48 ;  /* 0x00000000300472ca */ /* 0x000fe200000e0000 */
[----:B------:R-:W-:Y:S01]  /*88a0*/  BSSY.RECONVERGENT B0, `(.L_x_129) ;  /* 0x000009c000007945 */ /* 0x000fe20003800200 */
[-C--:B------:R-:W-:Y:S02]  /*88b0*/  F2FP.F16.E5M2.UNPACK_B R2, R80.reuse ;  /* 0x00000050ff02723e */ /* 0x080fe400020004ff */
[----:B------:R-:W-:Y:S02]  /*88c0*/  F2FP.F16.E5M2.UNPACK_B R80, R80.H1 ;  /* 0x00000050ff50723e */ /* 0x000fe400030004ff */
[-C--:B------:R-:W-:Y:S01]  /*88d0*/  F2FP.F16.E5M2.UNPACK_B R51, R81.reuse ;  /* 0x00000051ff33723e */ /* 0x080fe200020004ff */
[--C-:B------:R-:W-:Y:S01]  /*88e0*/  HADD2.F32 R0, -RZ, R2.reuse.H0_H0 ;  /* 0x20000002ff007230 */ /* 0x100fe20000004100 */
[----:B------:R-:W-:Y:S01]  /*88f0*/  F2FP.F16.E5M2.UNPACK_B R81, R81.H1 ;  /* 0x00000051ff51723e */ /* 0x000fe200030004ff */
[----:B------:R-:W-:Y:S01]  /*8900*/  HADD2.F32 R2, -RZ, R2.H1_H1 ;  /* 0x30000002ff027230 */ /* 0x000fe20000004100 */
[-C--:B------:R-:W-:Y:S01]  /*8910*/  F2FP.F16.E5M2.UNPACK_B R55, R82.reuse ;  /* 0x00000052ff37723e */ /* 0x080fe200020004ff */
[--C-:B------:R-:W-:Y:S01]  /*8920*/  HADD2.F32 R3, -RZ, R80.reuse.H0_H0 ;  /* 0x20000050ff037230 */ /* 0x100fe20000004100 */
[----:B------:R-:W-:Y:S01]  /*8930*/  F2FP.F16.E5M2.UNPACK_B R82, R82.H1 ;  /* 0x00000052ff52723e */ /* 0x000fe200030004ff */
[----:B-1----:R-:W-:Y:S01]  /*8940*/  LDTM.16dp32bit_t0_t15.x32 R4, tmem[UR4+0xc0] ;  /* 0x0000c004000479ee */ /* 0x002fe20008a80000 */
[----:B------:R-:W1:Y:S01]  /*8950*/  LDTM.16dp32bit_t16_t31.x32 R4, tmem[UR4+0xe0] ;  /* 0x0000e004000479ee */ /* 0x000e620008aa0000 */
[----:B------:R-:W-:Y:S01]  /*8960*/  NOP ;  /* 0x0000000000007918 */ /* 0x000fe20000000000 */
[--C-:B------:R-:W-:Y:S01]  /*8970*/  HADD2.F32 R50, -RZ, R51.reuse.H0_H0 ;  /* 0x20000033ff327230 */ /* 0x100fe20000004100 */
[----:B------:R-:W-:Y:S01]  /*8980*/  R2UR UR5, R113 ;  /* 0x00000000710572ca */ /* 0x000fe200000e0000 */
[----:B------:R-:W-:Y:S01]  /*8990*/  HADD2.F32 R51, -RZ, R51.H1_H1 ;  /* 0x30000033ff337230 */ /* 0x000fe20000004100 */
[----:B------:R-:W-:Y:S01]  /*89a0*/  F2FP.F16.E5M2.UNPACK_B R59, R83 ;  /* 0x00000053ff3b723e */ /* 0x000fe200020004ff */
[--C-:B------:R-:W-:Y:S01]  /*89b0*/  HADD2.F32 R54, -RZ, R55.reuse.H0_H0 ;  /* 0x20000037ff367230 */ /* 0x100fe20000004100 */
[----:B------:R-:W-:Y:S01]  /*89c0*/  F2FP.F16.E5M2.UNPACK_B R63, R84 ;  /* 0x00000054ff3f723e */ /* 0x000fe200020004ff */
[----:B------:R-:W-:Y:S01]  /*89d0*/  HADD2.F32 R55, -RZ, R55.H1_H1 ;  /* 0x30000037ff377230 */ /* 0x000fe20000004100 */
[----:B------:R-:W-:Y:S01]  /*89e0*/  F2FP.F16.E5M2.UNPACK_B R67, R85 ;  /* 0x00000055ff43723e */ /* 0x000fe200020004ff */
[--C-:B------:R-:W-:Y:S01]  /*89f0*/  HADD2.F32 R58, -RZ, R59.reuse.H0_H0 ;  /* 0x2000003bff3a7230 */ /* 0x100fe20000004100 */
[----:B------:R-:W-:Y:S01]  /*8a00*/  F2FP.F16.E5M2.UNPACK_B R71, R86 ;  /* 0x00000056ff47723e */ /* 0x000fe200020004ff */
[----:B------:R-:W-:Y:S01]  /*8a10*/  HADD2.F32 R59, -RZ, R59.H1_H1 ;  /* 0x3000003bff3b7230 */ /* 0x000fe20000004100 */
[----:B------:R-:W-:Y:S01]  /*8a20*/  F2FP.F16.E5M2.UNPACK_B R74, R87 ;  /* 0x00000057ff4a723e */ /* 0x000fe200020004ff */
[--C-:B------:R-:W-:Y:S01]  /*8a30*/  HADD2.F32 R62, -RZ, R63.reuse.H0_H0 ;  /* 0x2000003fff3e7230 */ /* 0x100fe20000004100 */
[----:B------:R-:W-:Y:S01]  /*8a40*/  F2FP.F16.E5M2.UNPACK_B R83, R83.H1 ;  /* 0x00000053ff53723e */ /* 0x000fe200030004ff */
[----:B------:R-:W-:Y:S01]  /*8a50*/  UIADD3 UR5, UPT, UPT, UR5, 0x130, URZ ;  /* 0x0000013005057890 */ /* 0x000fe2000fffe0ff */
[----:B------:R-:W-:Y:S01]  /*8a60*/  HADD2.F32 R63, -RZ, R63.H1_H1 ;  /* 0x3000003fff3f7230 */ /* 0x000fe20000004100 */
[----:B------:R-:W-:Y:S01]  /*8a70*/  F2FP.F16.E5M2.UNPACK_B R84, R84.H1 ;  /* 0x00000054ff54723e */ /* 0x000fe200030004ff */
[--C-:B------:R-:W-:Y:S01]  /*8a80*/  HADD2.F32 R66, -RZ, R67.reuse.H0_H0 ;  /* 0x20000043ff427230 */ /* 0x100fe20000004100 */
[----:B------:R-:W-:Y:S01]  /*8a90*/  UPRMT UR5, UR37, 0x654, UR5 ;  /* 0x0000065425057896 */ /* 0x000fe20008000005 */
[----:B------:R-:W-:Y:S01]  /*8aa0*/  HADD2.F32 R67, -RZ, R67.H1_H1 ;  /* 0x30000043ff437230 */ /* 0x000fe20000004100 */
[----:B------:R-:W-:Y:S01]  /*8ab0*/  F2FP.F16.E5M2.UNPACK_B R85, R85.H1 ;  /* 0x00000055ff55723e */ /* 0x000fe200030004ff */
[--C-:B------:R-:W-:Y:S02]  /*8ac0*/  HADD2.F32 R70, -RZ, R71.reuse.H0_H0 ;  /* 0x20000047ff467230 */ /* 0x100fe40000004100 */
[C---:B-1----:R-:W-:Y:S01]  /*8ad0*/  FMUL R4, R47.reuse, R4 ;  /* 0x000000042f047220 */ /* 0x042fe20000400000 */
[C---:B------:R-:W-:Y:S01]  /*8ae0*/  FMUL R5, R47.reuse, R5 ;  /* 0x000000052f057220 */ /* 0x040fe20000400000 */
[C---:B------:R-:W-:Y:S01]  /*8af0*/  FMUL R8, R47.reuse, R8 ;  /* 0x000000082f087220 */ /* 0x040fe20000400000 */
[----:B------:R-:W-:Y:S01]  /*8b00*/  FMUL R9, R47, R9 ;  /* 0x000000092f097220 */ /* 0x000fe20000400000 */
[C---:B------:R-:W-:Y:S01]  /*8b10*/  FFMA R4, R49.reuse, R0, R4 ;  /* 0x0000000031047223 */ /* 0x040fe20000000004 */
[----:B------:R-:W-:Y:S01]  /*8b20*/  SYNCS.ARRIVE.TRANS64.RED.A1T0 RZ, [UR5], RZ ;  /* 0x000000ffffff79a7 */ /* 0x000fe20008100405 */
        /* <DEDUP_REMOVED lines=8> */
[----:B------:R-:W-:Y:S02]  /*8bb0*/  HADD2.F32 R71, -RZ, R71.H1_H1 ;  /* 0x30000047ff477230 */ /* 0x000fe40000004100 */
[C---:B------:R-:W-:Y:S01]  /*8bc0*/  FMUL R25, R47.reuse, R30 ;  /* 0x0000001e2f197220 */ /* 0x040fe20000400000 */
[C---:B------:R-:W-:Y:S01]  /*8bd0*/  FMUL R30, R47.reuse, R35 ;  /* 0x000000232f1e7220 */ /* 0x040fe20000400000 */
[----:B------:R-:W-:Y:S02]  /*8be0*/  HADD2.F32 R48, -RZ, R80.H1_H1 ;  /* 0x30000050ff307230 */ /* 0x000fe40000004100 */
[C---:B------:R-:W-:Y:S01]  /*8bf0*/  FMUL R6, R47.reuse, R6 ;  /* 0x000000062f067220 */ /* 0x040fe20000400000 */
[C---:B------:R-:W-:Y:S01]  /*8c00*/  FMUL R7, R47.reuse, R7 ;  /* 0x000000072f077220 */ /* 0x040fe20000400000 */
[--C-:B------:R-:W-:Y:S02]  /*8c10*/  HADD2.F32 R52, -RZ, R81.reuse.H0_H0 ;  /* 0x20000051ff347230 */ /* 0x100fe40000004100 */
[----:B------:R-:W-:Y:S01]  /*8c20*/  FMUL R10, R47, R10 ;  /* 0x0000000a2f0a7220 */ /* 0x000fe20000400000 */
[C---:B------:R-:W-:Y:S01]  /*8c30*/  FFMA R6, R49.reuse, R3, R6 ;  /* 0x0000000331067223 */ /* 0x040fe20000000006 */
[----:B------:R-:W-:Y:S02]  /*8c40*/  HADD2.F32 R53, -RZ, R81.H1_H1 ;  /* 0x30000051ff357230 */ /* 0x000fe40000004100 */
[C---:B------:R-:W-:Y:S01]  /*8c50*/  FFMA R7, R49.reuse, R48, R7 ;  /* 0x0000003031077223 */ /* 0x040fe20000000007 */
[C---:B------:R-:W-:Y:S01]  /*8c60*/  FFMA R8, R49.reuse, R50, R8 ;  /* 0x0000003231087223 */ /* 0x040fe20000000008 */
[C---:B------:R-:W-:Y:S01]  /*8c70*/  FFMA R9, R49.reuse, R51, R9 ;  /* 0x0000003331097223 */ /* 0x040fe20000000009 */
[----:B------:R-:W-:Y:S01]  /*8c80*/  FFMA R10, R49, R52, R10 ;  /* 0x00000034310a7223 */ /* 0x000fe2000000000a */
[--C-:B------:R-:W-:Y:S01]  /*8c90*/  HADD2.F32 R48, -RZ, R74.reuse.H0_H0 ;  /* 0x2000004aff307230 */ /* 0x100fe20000004100 */
[----:B------:R-:W-:Y:S01]  /*8ca0*/  F2FP.SATFINITE.E5M2.F32.PACK_AB_MERGE_C R77, R7, R6, RZ ;  /* 0x00000006074d723e */ /* 0x000fe200048060ff */
[C---:B------:R-:W-:Y:S01]  /*8cb0*/  FMUL R7, R47.reuse, R24 ;  /* 0x000000182f077220 */ /* 0x040fe20000400000 */
[C---:B------:R-:W-:Y:S01]  /*8cc0*/  FMUL R24, R47.reuse, R29 ;  /* 0x0000001d2f187220 */ /* 0x040fe20000400000 */
[C---:B------:R-:W-:Y:S01]  /*8cd0*/  FMUL R29, R47.reuse, R34 ;  /* 0x000000222f1d7220 */ /* 0x040fe20000400000 */
[----:B------:R-:W-:Y:S02]  /*8ce0*/  HADD2.F32 R74, -RZ, R74.H1_H1 ;  /* 0x3000004aff4a7230 */ /* 0x000fe40000004100 */
[C---:B------:R-:W-:Y:S01]  /*8cf0*/  FMUL R11, R47.reuse, R11 ;  /* 0x0000000b2f0b7220 */ /* 0x040fe20000400000 */
[--C-:B------:R-:W-:Y:S02]  /*8d00*/  HADD2.F32 R56, -RZ, R82.reuse.H0_H0 ;  /* 0x20000052ff387230 */ /* 0x100fe40000004100 */
[----:B------:R-:W-:Y:S01]  /*8d10*/  FMUL R14, R47, R14 ;  /* 0x0000000e2f0e7220 */ /* 0x000fe20000400000 */
[----:B------:R-:W-:Y:S02]  /*8d20*/  HADD2.F32 R57, -RZ, R82.H1_H1 ;  /* 0x30000052ff397230 */ /* 0x000fe40000004100 */
[C---:B------:R-:W-:Y:S01]  /*8d30*/  FFMA R11, R49.reuse, R53, R11 ;  /* 0x00000035310b7223 */ /* 0x040fe2000000000b */
[----:B------:R-:W-:Y:S01]  /*8d40*/  F2FP.F16.E5M2.UNPACK_B R86, R86.H1 ;  /* 0x00000056ff56723e */ /* 0x000fe200030004ff */
[C---:B------:R-:W-:Y:S01]  /*8d50*/  FFMA R12, R49.reuse, R54, R12 ;  /* 0x00000036310c7223 */ /* 0x040fe2000000000c */
[C---:B------:R-:W-:Y:S01]  /*8d60*/  FFMA R13, R49.reuse, R55, R13 ;  /* 0x00000037310d7223 */ /* 0x040fe2000000000d */
[----:B------:R-:W-:Y:S01]  /*8d70*/  F2FP.F16.E5M2.UNPACK_B R87, R87.H1 ;  /* 0x00000057ff57723e */ /* 0x000fe200030004ff */
[----:B------:R-:W-:Y:S01]  /*8d80*/  FFMA R14, R49, R56, R14 ;  /* 0x00000038310e7223 */ /* 0x000fe2000000000e */
[----:B------:R-:W-:Y:S01]  /*8d90*/  F2FP.SATFINITE.E5M2.F32.PACK_AB_MERGE_C R10, R11, R10, RZ ;  /* 0x0000000a0b0a723e */ /* 0x000fe200048060ff */
[C---:B------:R-:W-:Y:S01]  /*8da0*/  FMUL R15, R47.reuse, R15 ;  /* 0x0000000f2f0f7220 */ /* 0x040fe20000400000 */
[--C-:B------:R-:W-:Y:S02]  /*8db0*/  HADD2.F32 R60, -RZ, R83.reuse.H0_H0 ;  /* 0x20000053ff3c7230 */ /* 0x100fe40000004100 */
[----:B------:R-:W-:Y:S01]  /*8dc0*/  FMUL R18, R47, R18 ;  /* 0x000000122f127220 */ /* 0x000fe20000400000 */
[----:B------:R-:W-:Y:S02]  /*8dd0*/  HADD2.F32 R61, -RZ, R83.H1_H1 ;  /* 0x30000053ff3d7230 */ /* 0x000fe40000004100 */
[----:B------:R-:W-:Y:S01]  /*8de0*/  FFMA R15, R49, R57, R15 ;  /* 0x00000039310f7223 */ /* 0x000fe2000000000f */
[----:B------:R-:W-:Y:S01]  /*8df0*/  IADD3 R45, PT, PT, R45, 0x1, RZ ;  /* 0x000000012d2d7810 */ /* 0x000fe20007ffe0ff */
[C---:B------:R-:W-:Y:S01]  /*8e00*/  FFMA R16, R49.reuse, R58, R16 ;  /* 0x0000003a31107223 */ /* 0x040fe20000000010 */
        /* <DEDUP_REMOVED lines=8> */
[C---:B------:R-:W-:Y:S01]  /*8e90*/  FFMA R0, R49.reuse, R62, R0 ;  /* 0x0000003e31007223 */ /* 0x040fe20000000000 */
[C---:B------:R-:W-:Y:S01]  /*8ea0*/  FFMA R2, R49.reuse, R63, R2 ;  /* 0x0000003f31027223 */ /* 0x040fe20000000002 */
[--C-:B------:R-:W-:Y:S02]  /*8eb0*/  HADD2.F32 R68, -RZ, R85.reuse.H0_H0 ;  /* 0x20000055ff447230 */ /* 0x100fe40000004100 */
[----:B------:R-:W-:Y:S01]  /*8ec0*/  FFMA R3, R49, R64, R3 ;  /* 0x0000004031037223 */ /* 0x000fe20000000003 */
[----:B------:R-:W-:Y:S02]  /*8ed0*/  HADD2.F32 R69, -RZ, R85.H1_H1 ;  /* 0x30000055ff457230 */ /* 0x000fe40000004100 */
[C---:B------:R-:W-:Y:S01]  /*8ee0*/  FMUL R21, R47.reuse, R26 ;  /* 0x0000001a2f157220 */ /* 0x040fe20000400000 */
[----:B------:R-:W-:Y:S01]  /*8ef0*/  FMUL R22, R47, R27 ;  /* 0x0000001b2f167220 */ /* 0x000fe20000400000 */
[C---:B------:R-:W-:Y:S01]  /*8f00*/  FFMA R6, R49.reuse, R65, R6 ;  /* 0x0000004131067223 */ /* 0x040fe20000000006 */
[----:B------:R-:W-:Y:S01]  /*8f10*/  FFMA R7, R49, R66, R7 ;  /* 0x0000004231077223 */ /* 0x000fe20000000007 */
[----:B------:R-:W-:Y:S01]  /*8f20*/  FMUL R23, R47, R28 ;  /* 0x0000001c2f177220 */ /* 0x000fe20000400000 */
[C---:B------:R-:W-:Y:S01]  /*8f30*/  FFMA R20, R49.reuse, R67, R20 ;  /* 0x0000004331147223 */ /* 0x040fe20000000014 */
[--C-:B------:R-:W-:Y:S02]  /*8f40*/  HADD2.F32 R72, -RZ, R86.reuse.H0_H0 ;  /* 0x20000056ff487230 */ /* 0x100fe40000004100 */
[C---:B------:R-:W-:Y:S01]  /*8f50*/  FFMA R21, R49.reuse, R68, R21 ;  /* 0x0000004431157223 */ /* 0x040fe20000000015 */
[----:B------:R-:W-:Y:S02]  /*8f60*/  HADD2.F32 R73, -RZ, R86.H1_H1 ;  /* 0x30000056ff497230 */ /* 0x000fe40000004100 */
[----:B------:R-:W-:Y:S01]  /*8f70*/  FFMA R22, R49, R69, R22 ;  /* 0x0000004531167223 */ /* 0x000fe20000000016 */
[C---:B------:R-:W-:Y:S01]  /*8f80*/  FMUL R26, R47.reuse, R31 ;  /* 0x0000001f2f1a7220 */ /* 0x040fe20000400000 */
[----:B------:R-:W-:Y:S01]  /*8f90*/  FMUL R27, R47, R32 ;  /* 0x000000202f1b7220 */ /* 0x000fe20000400000 */
[----:B------:R-:W-:Y:S01]  /*8fa0*/  FFMA R23, R49, R70, R23 ;  /* 0x0000004631177223 */ /* 0x000fe20000000017 */
[----:B------:R-:W-:Y:S01]  /*8fb0*/  FMUL R28, R47, R33 ;  /* 0x000000212f1c7220 */ /* 0x000fe20000400000 */
[C---:B------:R-:W-:Y:S01]  /*8fc0*/  FFMA R24, R49.reuse, R71, R24 ;  /* 0x0000004731187223 */ /* 0x040fe20000000018 */
[--C-:B------:R-:W-:Y:S02]  /*8fd0*/  HADD2.F32 R75, -RZ, R87.reuse.H0_H0 ;  /* 0x20000057ff4b7230 */ /* 0x100fe40000004100 */
[C---:B------:R-:W-:Y:S01]  /*8fe0*/  FFMA R25, R49.reuse, R72, R25 ;  /* 0x0000004831197223 */ /* 0x040fe20000000019 */
[----:B------:R-:W-:Y:S02]  /*8ff0*/  HADD2.F32 R76, -RZ, R87.H1_H1 ;  /* 0x30000057ff4c7230 */ /* 0x000fe40000004100 */
[----:B------:R-:W-:Y:S01]  /*9000*/  FFMA R26, R49, R73, R26 ;  /* 0x00000049311a7223 */ /* 0x000fe2000000001a */
[----:B------:R-:W-:Y:S01]  /*9010*/  F2FP.SATFINITE.E5M2.F32.PACK_AB_MERGE_C R14, R15, R14, RZ ;  /* 0x0000000e0f0e723e */ /* 0x000fe200048060ff */
[----:B------:R-:W-:Y:S01]  /*9020*/  FFMA R27, R49, R48, R27 ;  /* 0x00000030311b7223 */ /* 0x000fe2000000001b */
[----:B------:R-:W-:Y:S01]  /*9030*/  F2FP.SATFINITE.E5M2.F32.PACK_AB_MERGE_C R18, R19, R18, RZ ;  /* 0x000000121312723e */ /* 0x000fe200048060ff */
[C---:B------:R-:W-:Y:S01]  /*9040*/  FFMA R28, R49.reuse, R74, R28 ;  /* 0x0000004a311c7223 */ /* 0x040fe2000000001c */
[C---:B------:R-:W-:Y:S01]  /*9050*/  FFMA R29, R49.reuse, R75, R29 ;  /* 0x0000004b311d7223 */ /* 0x040fe2000000001d */
[----:B------:R-:W-:Y:S01]  /*9060*/  FFMA R30, R49, R76, R30 ;  /* 0x0000004c311e7223 */ /* 0x000fe2000000001e */
[----:B------:R-:W-:Y:S02]  /*9070*/  F2FP.SATFINITE.E5M2.F32.PACK_AB_MERGE_C R32, R5, R4, R77 ;  /* 0x000000040520723e */ /* 0x000fe4000480604d */
[----:B------:R-:W-:Y:S02]  /*9080*/  F2FP.SATFINITE.E5M2.F32.PACK_AB_MERGE_C R33, R9, R8, R10 ;  /* 0x000000080921723e */ /* 0x000fe4000480600a */
        /* <DEDUP_REMOVED lines=10> */
[----:B------:R-:W-:Y:S05]  /*9130*/  F2FP.SATFINITE.E5M2.F32.PACK_AB_MERGE_C R7, R28, R27, R29 ;  /* 0x0000001b1c07723e */ /* 0x000fea000480601d */
        /* <DEDUP_REMOVED lines=18> */
.L_x_130:
[----:B------:R-:W-:Y:S05]  /*9260*/  BSYNC.RECONVERGENT B0 ;  /* 0x0000000000007941 */ /* 0x000fea0003800200 */
.L_x_129:
[----:B------:R-:W-:Y:S01]  /*9270*/  BAR.SYNC.DEFER_BLOCKING 0x1, 0x80 ;  /* 0x0042000000007b1d */ /* 0x000fe20000010000 */
[----:B------:R-:W-:Y:S01]  /*9280*/  ISETP.NE.AND P2, PT, R111, RZ, PT ;  /* 0x000000ff6f00720c */ /* 0x000fe20003f45270 */
[----:B------:R-:W-:Y:S01]  /*9290*/  IMAD.IADD R14, R43, 0x1, R94 ;  /* 0x000000012b0e7824 */ /* 0x000fe200078e025e */
[----:B------:R-:W-:Y:S01]  /*92a0*/  ISETP.NE.AND P0, PT, R112, 0x2, PT ;  /* 0x000000027000780c */ /* 0x000fe20003f05270 */
[----:B------:R-:W-:Y:S01]  /*92b0*/  IMAD.IADD R15, R44, 0x1, R95 ;  /* 0x000000012c0f7824 */ /* 0x000fe200078e025f */
[----:B------:R-:W-:Y:S02]  /*92c0*/  ISETP.NE.AND P1, PT, R45, 0x4, PT ;  /* 0x000000042d00780c */ /* 0x000fe40003f25270 */
[----:B------:R-:W-:Y:S02]  /*92d0*/  SEL R2, RZ, 0x1, P0 ;  /* 0x00000001ff027807 */ /* 0x000fe40000000000 */
[----:B------:R-:W-:Y:S02]  /*92e0*/  SEL R0, RZ, 0x1, P1 ;  /* 0x00000001ff007807 */ /* 0x000fe40000800000 */
[----:B------:R-:W-:Y:S02]  /*92f0*/  LOP3.LUT R106, R106, R2, RZ, 0x3c, !PT ;  /* 0x000000026a6a7212 */ /* 0x000fe400078e3cff */
[----:B------:R-:W-:Y:S02]  /*9300*/  LOP3.LUT R107, R107, R0, RZ, 0x3c, !PT ;  /* 0x000000006b6b7212 */ /* 0x000fe400078e3cff */
[----:B------:R-:W-:Y:S02]  /*9310*/  @P2 R2UR UR36, R103 ;  /* 0x00000000672422ca */ /* 0x000fe400000e0000 */
[----:B------:R-:W-:Y:S02]  /*9320*/  SEL R112, R112, RZ, P0 ;  /* 0x000000ff70707207 */ /* 0x000fe40000000000 */
[----:B------:R-:W-:Y:S01]  /*9330*/  SEL R45, R45, RZ, P1 ;  /* 0x000000ff2d2d7207 */ /* 0x000fe20000800000 */
[----:B------:R-:W-:Y:S10]  /*9340*/  @P2 BRA `(.L_x_131) ;  /* 0xffffffbc00382947 */ /* 0x000ff4000383ffff */
[----:B------:R-:W-:Y:S05]  /*9350*/  EXIT ;  /* 0x000000000000794d */ /* 0x000fea0003800000 */
.L_x_20:
[----:B--2---:R2:W1:Y:S02]  /*9360*/  SYNCS.PHASECHK.TRANS64.TRYWAIT P0, [R2+URZ+0x160], R3 ;  /* 0x00016003020075a7 */ /* 0x00446400080011ff */
[----:B-1----:R-:W-:Y:S05]  /*9370*/  @!P0 NANOSLEEP.SYNCS 0x989680 ;  /* 0x009896800000895d */ /* 0x002fea0003900000 */
[----:B------:R-:W1:Y:S02]  /*9380*/  @!P0 SYNCS.PHASECHK.TRANS64 P0, [R2+URZ+0x160], R3 ;  /* 0x00016003020085a7 */ /* 0x000e6400080010ff */
[----:B-1----:R-:W-:Y:S05]  /*9390*/  @!P0 BRA `(.L_x_20) ;  /* 0xfffffffc00f08947 */ /* 0x002fea000383ffff */
[----:B------:R-:W-:Y:S05]  /*93a0*/  BRA `(.L_x_132) ;  /* 0xffffff8000c87947 */ /* 0x000fea000383ffff */
.L_x_23:
[----:B-1----:R-:W-:-:S07]  /*93b0*/  MOV R2, UR33 ;  /* 0x0000002100027c02 */ /* 0x002fce0008000f00 */
.L_x_133:
[----:B-1----:R1:W2:Y:S02]  /*93c0*/  SYNCS.PHASECHK.TRANS64.TRYWAIT P0, [R2+URZ+0x50], R4 ;  /* 0x00005004020075a7 */ /* 0x0022a400080011ff */
[----:B--2---:R-:W-:Y:S05]  /*93d0*/  @!P0 NANOSLEEP.SYNCS 0x989680 ;  /* 0x009896800000895d */ /* 0x004fea0003900000 */
[----:B------:R-:W2:Y:S02]  /*93e0*/  @!P0 SYNCS.PHASECHK.TRANS64 P0, [R2+URZ+0x50], R4 ;  /* 0x00005004020085a7 */ /* 0x000ea400080010ff */
[----:B--2---:R-:W-:Y:S05]  /*93f0*/  @!P0 BRA `(.L_x_133) ;  /* 0xfffffffc00f08947 */ /* 0x004fea000383ffff */
[----:B------:R-:W-:Y:S05]  /*9400*/  BRA `(.L_x_22) ;  /* 0xffffff8400187947 */ /* 0x000fea000383ffff */
.L_x_29:
[----:B-1----:R-:W-:-:S07]  /*9410*/  MOV R2, UR17 ;  /* 0x0000001100027c02 */ /* 0x002fce0008000f00 */
.L_x_134:
[----:B-1----:R1:W2:Y:S02]  /*9420*/  SYNCS.PHASECHK.TRANS64.TRYWAIT P0, [R2+URZ+0x50], R4 ;  /* 0x00005004020075a7 */ /* 0x0022a400080011ff */
[----:B--2---:R-:W-:Y:S05]  /*9430*/  @!P0 NANOSLEEP.SYNCS 0x989680 ;  /* 0x009896800000895d */ /* 0x004fea0003900000 */
[----:B------:R-:W2:Y:S02]  /*9440*/  @!P0 SYNCS.PHASECHK.TRANS64 P0, [R2+URZ+0x50], R4 ;  /* 0x00005004020085a7 */ /* 0x000ea400080010ff */
[----:B--2---:R-:W-:Y:S05]  /*9450*/  @!P0 BRA `(.L_x_134) ;  /* 0xfffffffc00f08947 */ /* 0x004fea000383ffff */
[----:B------:R-:W-:Y:S05]  /*9460*/  BRA `(.L_x_28) ;  /* 0xffffff8400c07947 */ /* 0x000fea000383ffff */
.L_x_33:
[----:B-1----:R1:W2:Y:S02]  /*9470*/  SYNCS.PHASECHK.TRANS64.TRYWAIT P0, [R2+URZ+0xf0], R3 ;  /* 0x0000f003020075a7 */ /* 0x0022a400080011ff */
[----:B--2---:R-:W-:Y:S05]  /*9480*/  @!P0 NANOSLEEP.SYNCS 0x989680 ;  /* 0x009896800000895d */ /* 0x004fea0003900000 */
[----:B------:R-:W2:Y:S02]  /*9490*/  @!P0 SYNCS.PHASECHK.TRANS64 P0, [R2+URZ+0xf0], R3 ;  /* 0x0000f003020085a7 */ /* 0x000ea400080010ff */
[----:B--2---:R-:W-:Y:S05]  /*94a0*/  @!P0 BRA `(.L_x_33) ;  /* 0xfffffffc00f08947 */ /* 0x004fea000383ffff */
[----:B------:R-:W-:Y:S05]  /*94b0*/  BRA `(.L_x_135) ;  /* 0xffffff8800507947 */ /* 0x000fea000383ffff */
.L_x_37:
[----:B----4-:R-:W-:-:S07]  /*94c0*/  MOV R0, UR5 ;  /* 0x0000000500007c02 */ /* 0x010fce0008000f00 */
.L_x_136:
[----:B-1----:R1:W2:Y:S02]  /*94d0*/  SYNCS.PHASECHK.TRANS64.TRYWAIT P0, [R0+URZ], R2 ;  /* 0x00000002000075a7 */ /* 0x0022a400080011ff */
[----:B--2---:R-:W-:Y:S05]  /*94e0*/  @!P0 NANOSLEEP.SYNCS 0x989680 ;  /* 0x009896800000895d */ /* 0x004fea0003900000 */
[----:B------:R-:W2:Y:S02]  /*94f0*/  @!P0 SYNCS.PHASECHK.TRANS64 P0, [R0+URZ], R2 ;  /* 0x00000002000085a7 */ /* 0x000ea400080010ff */
[----:B--2---:R-:W-:Y:S05]  /*9500*/  @!P0 BRA `(.L_x_136) ;  /* 0xfffffffc00f08947 */ /* 0x004fea000383ffff */
[----:B------:R-:W-:Y:S05]  /*9510*/  BRA `(.L_x_137) ;  /* 0xffffff8c00c07947 */ /* 0x000fea000383ffff */
.L_x_38:
[----:B----4-:R-:W-:-:S07]  /*9520*/  MOV R0, UR5 ;  /* 0x0000000500007c02 */ /* 0x010fce0008000f00 */
.L_x_138:
[----:B-1----:R1:W2:Y:S02]  /*9530*/  SYNCS.PHASECHK.TRANS64.TRYWAIT P0, [R0+URZ], R3 ;  /* 0x00000003000075a7 */ /* 0x0022a400080011ff */
[----:B--2---:R-:W-:Y:S05]  /*9540*/  @!P0 NANOSLEEP.SYNCS 0x989680 ;  /* 0x009896800000895d */ /* 0x004fea0003900000 */
[----:B------:R-:W2:Y:S02]  /*9550*/  @!P0 SYNCS.PHASECHK.TRANS64 P0, [R0+URZ], R3 ;  /* 0x00000003000085a7 */ /* 0x000ea400080010ff */
[----:B--2---:R-:W-:Y:S05]  /*9560*/  @!P0 BRA `(.L_x_138) ;  /* 0xfffffffc00f08947 */ /* 0x004fea000383ffff */
[----:B------:R-:W-:Y:S05]  /*9570*/  BRA `(.L_x_139) ;  /* 0xffffff8c00cc7947 */ /* 0x000fea000383ffff */
.L_x_39:
[----:B----4-:R-:W-:-:S07]  /*9580*/  MOV R0, UR5 ;  /* 0x0000000500007c02 */ /* 0x010fce0008000f00 */
.L_x_140:
[----:B-1----:R1:W2:Y:S02]  /*9590*/  SYNCS.PHASECHK.TRANS64.TRYWAIT P0, [R0+URZ], R3 ;  /* 0x00000003000075a7 */ /* 0x0022a400080011ff */
[----:B--2---:R-:W-:Y:S05]  /*95a0*/  @!P0 NANOSLEEP.SYNCS 0x989680 ;  /* 0x009896800000895d */ /* 0x004fea0003900000 */
[----:B------:R-:W2:Y:S02]  /*95b0*/  @!P0 SYNCS.PHASECHK.TRANS64 P0, [R0+URZ], R3 ;  /* 0x00000003000085a7 */ /* 0x000ea400080010ff */
[----:B--2---:R-:W-:Y:S05]  /*95c0*/  @!P0 BRA `(.L_x_140) ;  /* 0xfffffffc00f08947 */ /* 0x004fea000383ffff */
[----:B------:R-:W-:Y:S05]  /*95d0*/  BRA `(.L_x_141) ;  /* 0xffffff8c00d87947 */ /* 0x000fea000383ffff */
.L_x_40:
[----:B----4-:R-:W-:-:S07]  /*95e0*/  MOV R0, UR5 ;  /* 0x0000000500007c02 */ /* 0x010fce0008000f00 */
.L_x_142:
[----:B-1----:R1:W2:Y:S02]  /*95f0*/  SYNCS.PHASECHK.TRANS64.TRYWAIT P0, [R0+URZ], R3 ;  /* 0x00000003000075a7 */ /* 0x0022a400080011ff */
[----:B--2---:R-:W-:Y:S05]  /*9600*/  @!P0 NANOSLEEP.SYNCS 0x989680 ;  /* 0x009896800000895d */ /* 0x004fea0003900000 */
[----:B------:R-:W2:Y:S02]  /*9610*/  @!P0 SYNCS.PHASECHK.TRANS64 P0, [R0+URZ], R3 ;  /* 0x00000003000085a7 */ /* 0x000ea400080010ff */
[----:B--2---:R-:W-:Y:S05]  /*9620*/  @!P0 BRA `(.L_x_142) ;  /* 0xfffffffc00f08947 */ /* 0x004fea000383ffff */
[----:B------:R-:W-:Y:S05]  /*9630*/  BRA `(.L_x_143) ;  /* 0xffffff8c00e47947 */ /* 0x000fea000383ffff */
.L_x_41:
[----:B----4-:R-:W-:-:S07]  /*9640*/  MOV R0, UR5 ;  /* 0x0000000500007c02 */ /* 0x010fce0008000f00 */
.L_x_144:
[----:B-1----:R1:W2:Y:S02]  /*9650*/  SYNCS.PHASECHK.TRANS64.TRYWAIT P0, [R0+URZ], R3 ;  /* 0x00000003000075a7 */ /* 0x0022a400080011ff */
[----:B--2---:R-:W-:Y:S05]  /*9660*/  @!P0 NANOSLEEP.SYNCS 0x989680 ;  /* 0x009896800000895d */ /* 0x004fea0003900000 */
[----:B------:R-:W2:Y:S02]  /*9670*/  @!P0 SYNCS.PHASECHK.TRANS64 P0, [R0+URZ], R3 ;  /* 0x00000003000085a7 */ /* 0x000ea400080010ff */
[----:B--2---:R-:W-:Y:S05]  /*9680*/  @!P0 BRA `(.L_x_144) ;  /* 0xfffffffc00f08947 */ /* 0x004fea000383ffff */
[----:B------:R-:W-:Y:S05]  /*9690*/  BRA `(.L_x_145) ;  /* 0xffffff8c00f07947 */ /* 0x000fea000383ffff */
.L_x_42:
[----:B----4-:R-:W-:-:S07]  /*96a0*/  MOV R0, UR5 ;  /* 0x0000000500007c02 */ /* 0x010fce0008000f00 */
.L_x_146:
[----:B-1----:R1:W2:Y:S02]  /*96b0*/  SYNCS.PHASECHK.TRANS64.TRYWAIT P0, [R0+URZ], R3 ;  /* 0x00000003000075a7 */ /* 0x0022a400080011ff */
[----:B--2---:R-:W-:Y:S05]  /*96c0*/  @!P0 NANOSLEEP.SYNCS 0x989680 ;  /* 0x009896800000895d */ /* 0x004fea0003900000 */
[----:B------:R-:W2:Y:S02]  /*96d0*/  @!P0 SYNCS.PHASECHK.TRANS64 P0, [R0+URZ], R3 ;  /* 0x00000003000085a7 */ /* 0x000ea400080010ff */
[----:B--2---:R-:W-:Y:S05]  /*96e0*/  @!P0 BRA `(.L_x_146) ;  /* 0xfffffffc00f08947 */ /* 0x004fea000383ffff */
[----:B------:R-:W-:Y:S05]  /*96f0*/  BRA `(.L_x_147) ;  /* 0xffffff8c00fc7947 */ /* 0x000fea000383ffff */
.L_x_43:
[----:B----4-:R-:W-:-:S07]  /*9700*/  MOV R0, UR5 ;  /* 0x0000000500007c02 */ /* 0x010fce0008000f00 */
.L_x_148:
[----:B-1----:R1:W2:Y:S02]  /*9710*/  SYNCS.PHASECHK.TRANS64.TRYWAIT P0, [R0+URZ], R3 ;  /* 0x00000003000075a7 */ /* 0x0022a400080011ff */
[----:B--2---:R-:W-:Y:S05]  /*9720*/  @!P0 NANOSLEEP.SYNCS 0x989680 ;  /* 0x009896800000895d */ /* 0x004fea0003900000 */
[----:B------:R-:W2:Y:S02]  /*9730*/  @!P0 SYNCS.PHASECHK.TRANS64 P0, [R0+URZ], R3 ;  /* 0x00000003000085a7 */ /* 0x000ea400080010ff */
[----:B--2---:R-:W-:Y:S05]  /*9740*/  @!P0 BRA `(.L_x_148) ;  /* 0xfffffffc00f08947 */ /* 0x004fea000383ffff */
[----:B------:R-:W-:Y:S05]  /*9750*/  BRA `(.L_x_149) ;  /* 0xffffff9000087947 */ /* 0x000fea000383ffff */
.L_x_44:
[----:B----4-:R-:W-:-:S07]  /*9760*/  MOV R0, UR5 ;  /* 0x0000000500007c02 */ /* 0x010fce0008000f00 */
.L_x_150:
[----:B-1----:R1:W2:Y:S02]  /*9770*/  SYNCS.PHASECHK.TRANS64.TRYWAIT P0, [R0+URZ], R3 ;  /* 0x00000003000075a7 */ /* 0x0022a400080011ff */
[----:B--2---:R-:W-:Y:S05]  /*9780*/  @!P0 NANOSLEEP.SYNCS 0x989680 ;  /* 0x009896800000895d */ /* 0x004fea0003900000 */
[----:B------:R-:W2:Y:S02]  /*9790*/  @!P0 SYNCS.PHASECHK.TRANS64 P0, [R0+URZ], R3 ;  /* 0x00000003000085a7 */ /* 0x000ea400080010ff */
[----:B--2---:R-:W-:Y:S05]  /*97a0*/  @!P0 BRA `(.L_x_150) ;  /* 0xfffffffc00f08947 */ /* 0x004fea000383ffff */
[----:B------:R-:W-:Y:S05]  /*97b0*/  BRA `(.L_x_151) ;  /* 0xffffff9000147947 */ /* 0x000fea000383ffff */
.L_x_45:
[----:B----4-:R-:W-:-:S07]  /*97c0*/  MOV R0, UR5 ;  /* 0x0000000500007c02 */ /* 0x010fce0008000f00 */
.L_x_152:
[----:B-1----:R1:W2:Y:S02]  /*97d0*/  SYNCS.PHASECHK.TRANS64.TRYWAIT P0, [R0+URZ], R3 ;  /* 0x00000003000075a7 */ /* 0x0022a400080011ff */
[----:B--2---:R-:W-:Y:S05]  /*97e0*/  @!P0 NANOSLEEP.SYNCS 0x989680 ;  /* 0x009896800000895d */ /* 0x004fea0003900000 */
[----:B------:R-:W2:Y:S02]  /*97f0*/  @!P0 SYNCS.PHASECHK.TRANS64 P0, [R0+URZ], R3 ;  /* 0x00000003000085a7 */ /* 0x000ea400080010ff */
[----:B--2---:R-:W-:Y:S05]  /*9800*/  @!P0 BRA `(.L_x_152) ;  /* 0xfffffffc00f08947 */ /* 0x004fea000383ffff */
[----:B------:R-:W-:Y:S05]  /*9810*/  BRA `(.L_x_153) ;  /* 0xffffff9000207947 */ /* 0x000fea000383ffff */
.L_x_48:
[----:B-1----:R1:W2:Y:S02]  /*9820*/  SYNCS.PHASECHK.TRANS64.TRYWAIT P0, [R0+URZ+0x150], R4 ;  /* 0x00015004000075a7 */ /* 0x0022a400080011ff */
[----:B--2---:R-:W-:Y:S05]  /*9830*/  @!P0 NANOSLEEP.SYNCS 0x989680 ;  /* 0x009896800000895d */ /* 0x004fea0003900000 */
[----:B------:R-:W2:Y:S02]  /*9840*/  @!P0 SYNCS.PHASECHK.TRANS64 P0, [R0+URZ+0x150], R4 ;  /* 0x00015004000085a7 */ /* 0x000ea400080010ff */
[----:B--2---:R-:W-:Y:S05]  /*9850*/  @!P0 BRA `(.L_x_48) ;  /* 0xfffffffc00f08947 */ /* 0x004fea000383ffff */
[----:B------:R-:W-:Y:S05]  /*9860*/  BRA `(.L_x_154) ;  /* 0xffffff90007c7947 */ /* 0x000fea000383ffff */
.L_x_49:
[----:B------:R-:W-:-:S07]  /*9870*/  MOV R0, UR5 ;  /* 0x0000000500007c02 */ /* 0x000fce0008000f00 */
.L_x_155:
[----:B-1----:R1:W2:Y:S02]  /*9880*/  SYNCS.PHASECHK.TRANS64.TRYWAIT P0, [R0+URZ+0x100], R5 ;  /* 0x00010005000075a7 */ /* 0x0022a400080011ff */
[----:B--2---:R-:W-:Y:S05]  /*9890*/  @!P0 NANOSLEEP.SYNCS 0x989680 ;  /* 0x009896800000895d */ /* 0x004fea0003900000 */
[----:B------:R-:W2:Y:S02]  /*98a0*/  @!P0 SYNCS.PHASECHK.TRANS64 P0, [R0+URZ+0x100], R5 ;  /* 0x00010005000085a7 */ /* 0x000ea400080010ff */
[----:B--2---:R-:W-:Y:S05]  /*98b0*/  @!P0 BRA `(.L_x_155) ;  /* 0xfffffffc00f08947 */ /* 0x004fea000383ffff */
[----:B------:R-:W-:Y:S05]  /*98c0*/  BRA `(.L_x_156) ;  /* 0xffffff90008c7947 */ /* 0x000fea000383ffff */
.L_x_50:
[----:B-1----:R1:W2:Y:S02]  /*98d0*/  SYNCS.PHASECHK.TRANS64.TRYWAIT P1, [R0+URZ+0xf0], R4 ;  /* 0x0000f004000075a7 */ /* 0x0022a400080211ff */
[----:B--2---:R-:W-:Y:S05]  /*98e0*/  @!P1 NANOSLEEP.SYNCS 0x989680 ;  /* 0x009896800000995d */ /* 0x004fea0003900000 */
[----:B------:R-:W2:Y:S02]  /*98f0*/  @!P1 SYNCS.PHASECHK.TRANS64 P1, [R0+URZ+0xf0], R4 ;  /* 0x0000f004000095a7 */ /* 0x000ea400080210ff */
[----:B--2---:R-:W-:Y:S05]  /*9900*/  @!P1 BRA `(.L_x_50) ;  /* 0xfffffffc00f09947 */ /* 0x004fea000383ffff */
[----:B------:R-:W-:Y:S05]  /*9910*/  BRA `(.L_x_157) ;  /* 0xffffff9000bc7947 */ /* 0x000fea000383ffff */
.L_x_53:
[----:B------:R-:W-:-:S07]  /*9920*/  MOV R0, UR5 ;  /* 0x0000000500007c02 */ /* 0x000fce0008000f00 */
.L_x_158:
[----:B-1----:R1:W2:Y:S02]  /*9930*/  SYNCS.PHASECHK.TRANS64.TRYWAIT P0, [R0+URZ+0x100], R2 ;  /* 0x00010002000075a7 */ /* 0x0022a400080011ff */
[----:B--2---:R-:W-:Y:S05]  /*9940*/  @!P0 NANOSLEEP.SYNCS 0x989680 ;  /* 0x009896800000895d */ /* 0x004fea0003900000 */
[----:B------:R-:W2:Y:S02]  /*9950*/  @!P0 SYNCS.PHASECHK.TRANS64 P0, [R0+URZ+0x100], R2 ;  /* 0x00010002000085a7 */ /* 0x000ea400080010ff */
[----:B--2---:R-:W-:Y:S05]  /*9960*/  @!P0 BRA `(.L_x_158) ;  /* 0xfffffffc00f08947 */ /* 0x004fea000383ffff */
[----:B------:R-:W-:Y:S05]  /*9970*/  BRA `(.L_x_52) ;  /* 0xffffff9400107947 */ /* 0x000fea000383ffff */
.L_x_60:
[----:B-1----:R1:W2:Y:S02]  /*9980*/  SYNCS.PHASECHK.TRANS64.TRYWAIT P1, [R0+URZ+0xf0], R2 ;  /* 0x0000f002000075a7 */ /* 0x0022a400080211ff */
[----:B--2---:R-:W-:Y:S05]  /*9990*/  @!P1 NANOSLEEP.SYNCS 0x989680 ;  /* 0x009896800000995d */ /* 0x004fea0003900000 */
[----:B------:R-:W2:Y:S02]  /*99a0*/  @!P1 SYNCS.PHASECHK.TRANS64 P1, [R0+URZ+0xf0], R2 ;  /* 0x0000f002000095a7 */ /* 0x000ea400080210ff */
[----:B--2---:R-:W-:Y:S05]  /*99b0*/  @!P1 BRA `(.L_x_60) ;  /* 0xfffffffc00f09947 */ /* 0x004fea000383ffff */
[----:B------:R-:W-:Y:S05]  /*99c0*/  BRA `(.L_x_159) ;  /* 0xffffff9800707947 */ /* 0x000fea000383ffff */
.L_x_61:
[----:B------:R-:W-:-:S07]  /*99d0*/  MOV R2, UR8 ;  /* 0x0000000800027c02 */ /* 0x000fce0008000f00 */
.L_x_160:
[----:B-1----:R1:W2:Y:S02]  /*99e0*/  SYNCS.PHASECHK.TRANS64.TRYWAIT P0, [R2+URZ+0x130], R0 ;  /* 0x00013000020075a7 */ /* 0x0022a400080011ff */
[----:B--2---:R-:W-:Y:S05]  /*99f0*/  @!P0 NANOSLEEP.SYNCS 0x989680 ;  /* 0x009896800000895d */ /* 0x004fea0003900000 */
[----:B------:R-:W2:Y:S02]  /*9a00*/  @!P0 SYNCS.PHASECHK.TRANS64 P0, [R2+URZ+0x130], R0 ;  /* 0x00013000020085a7 */ /* 0x000ea400080010ff */
[----:B--2---:R-:W-:Y:S05]  /*9a10*/  @!P0 BRA `(.L_x_160) ;  /* 0xfffffffc00f08947 */ /* 0x004fea000383ffff */
[----:B------:R-:W-:Y:S05]  /*9a20*/  BRA `(.L_x_161) ;  /* 0xffffff9800c07947 */ /* 0x000fea000383ffff */
.L_x_64:
[----:B------:R-:W-:Y:S07]  /*9a30*/  MOV R0, UR7 ;  /* 0x0000000700007c02 */ /* 0x000fee0008000f00 */
.L_x_162:
[----:B-1----:R1:W2:Y:S02]  /*9a40*/  SYNCS.PHASECHK.TRANS64.TRYWAIT P0, [R0+URZ], R2 ;  /* 0x00000002000075a7 */ /* 0x0022a400080011ff */
[----:B--2---:R-:W-:Y:S05]  /*9a50*/  @!P0 NANOSLEEP.SYNCS 0x989680 ;  /* 0x009896800000895d */ /* 0x004fea0003900000 */
[----:B------:R-:W2:Y:S02]  /*9a60*/  @!P0 SYNCS.PHASECHK.TRANS64 P0, [R0+URZ], R2 ;  /* 0x00000002000085a7 */ /* 0x000ea400080010ff */
[----:B--2---:R-:W-:Y:S05]  /*9a70*/  @!P0 BRA `(.L_x_162) ;  /* 0xfffffffc00f08947 */ /* 0x004fea000383ffff */
[----:B------:R-:W-:Y:S05]  /*9a80*/  BRA `(.L_x_63) ;  /* 0xffffff9800dc7947 */ /* 0x000fea000383ffff */
.L_x_67:
[----:B------:R-:W-:-:S07]  /*9a90*/  MOV R0, UR5 ;  /* 0x0000000500007c02 */ /* 0x000fce0008000f00 */
.L_x_163:
[----:B--2---:R2:W3:Y:S02]  /*9aa0*/  SYNCS.PHASECHK.TRANS64.TRYWAIT P0, [R0+URZ], R2 ;  /* 0x00000002000075a7 */ /* 0x0044e400080011ff */
[----:B---3--:R-:W-:Y:S05]  /*9ab0*/  @!P0 NANOSLEEP.SYNCS 0x989680 ;  /* 0x009896800000895d */ /* 0x008fea0003900000 */
[----:B------:R-:W3:Y:S02]  /*9ac0*/  @!P0 SYNCS.PHASECHK.TRANS64 P0, [R0+URZ], R2 ;  /* 0x00000002000085a7 */ /* 0x000ee400080010ff */
[----:B---3--:R-:W-:Y:S05]  /*9ad0*/  @!P0 BRA `(.L_x_163) ;  /* 0xfffffffc00f08947 */ /* 0x008fea000383ffff */
[----:B------:R-:W-:Y:S05]  /*9ae0*/  BRA `(.L_x_164) ;  /* 0xffffff9c00907947 */ /* 0x000fea000383ffff */
.L_x_68:
[----:B------:R-:W-:-:S07]  /*9af0*/  MOV R0, UR5 ;  /* 0x0000000500007c02 */ /* 0x000fce0008000f00 */
.L_x_165:
[----:B-1----:R1:W2:Y:S02]  /*9b00*/  SYNCS.PHASECHK.TRANS64.TRYWAIT P0, [R0+URZ], R3 ;  /* 0x00000003000075a7 */ /* 0x0022a400080011ff */
[----:B--2---:R-:W-:Y:S05]  /*9b10*/  @!P0 NANOSLEEP.SYNCS 0x989680 ;  /* 0x009896800000895d */ /* 0x004fea0003900000 */
[----:B------:R-:W2:Y:S02]  /*9b20*/  @!P0 SYNCS.PHASECHK.TRANS64 P0, [R0+URZ], R3 ;  /* 0x00000003000085a7 */ /* 0x000ea400080010ff */
[----:B--2---:R-:W-:Y:S05]  /*9b30*/  @!P0 BRA `(.L_x_165) ;  /* 0xfffffffc00f08947 */ /* 0x004fea000383ffff */
[----:B------:R-:W-:Y:S05]  /*9b40*/  BRA `(.L_x_166) ;  /* 0xffffff9c009c7947 */ /* 0x000fea000383ffff */
.L_x_69:
[----:B------:R-:W-:-:S07]  /*9b50*/  MOV R0, UR5 ;  /* 0x0000000500007c02 */ /* 0x000fce0008000f00 */
.L_x_167:
[----:B-1----:R1:W2:Y:S02]  /*9b60*/  SYNCS.PHASECHK.TRANS64.TRYWAIT P0, [R0+URZ], R3 ;  /* 0x00000003000075a7 */ /* 0x0022a400080011ff */
[----:B--2---:R-:W-:Y:S05]  /*9b70*/  @!P0 NANOSLEEP.SYNCS 0x989680 ;  /* 0x009896800000895d */ /* 0x004fea0003900000 */
[----:B------:R-:W2:Y:S02]  /*9b80*/  @!P0 SYNCS.PHASECHK.TRANS64 P0, [R0+URZ], R3 ;  /* 0x00000003000085a7 */ /* 0x000ea400080010ff */
[----:B--2---:R-:W-:Y:S05]  /*9b90*/  @!P0 BRA `(.L_x_167) ;  /* 0xfffffffc00f08947 */ /* 0x004fea000383ffff */
[----:B------:R-:W-:Y:S05]  /*9ba0*/  BRA `(.L_x_168) ;  /* 0xffffff9c00a87947 */ /* 0x000fea000383ffff */
.L_x_70:
[----:B-1----:R-:W-:-:S07]  /*9bb0*/  MOV R0, UR7 ;  /* 0x0000000700007c02 */ /* 0x002fce0008000f00 */
.L_x_169:
[----:B-1----:R1:W2:Y:S02]  /*9bc0*/  SYNCS.PHASECHK.TRANS64.TRYWAIT P0, [R0+URZ], R2 ;  /* 0x00000002000075a7 */ /* 0x0022a400080011ff */
[----:B--2---:R-:W-:Y:S05]  /*9bd0*/  @!P0 NANOSLEEP.SYNCS 0x989680 ;  /* 0x009896800000895d */ /* 0x004fea0003900000 */
[----:B------:R-:W2:Y:S02]  /*9be0*/  @!P0 SYNCS.PHASECHK.TRANS64 P0, [R0+URZ], R2 ;  /* 0x00000002000085a7 */ /* 0x000ea400080010ff */
[----:B--2---:R-:W-:Y:S05]  /*9bf0*/  @!P0 BRA `(.L_x_169) ;  /* 0xfffffffc00f08947 */ /* 0x004fea000383ffff */
[----:B------:R-:W-:Y:S05]  /*9c00*/  BRA `(.L_x_170) ;  /* 0xffffff9c00b47947 */ /* 0x000fea000383ffff */
.L_x_75:
[----:B--2---:R2:W3:Y:S02]  /*9c10*/  SYNCS.PHASECHK.TRANS64.TRYWAIT P0, [R0+URZ+0xf0], R2 ;  /* 0x0000f002000075a7 */ /* 0x0044e400080011ff */
[----:B---3--:R-:W-:Y:S05]  /*9c20*/  @!P0 NANOSLEEP.SYNCS 0x989680 ;  /* 0x009896800000895d */ /* 0x008fea0003900000 */
[----:B------:R-:W3:Y:S02]  /*9c30*/  @!P0 SYNCS.PHASECHK.TRANS64 P0, [R0+URZ+0xf0], R2 ;  /* 0x0000f002000085a7 */ /* 0x000ee400080010ff */
[----:B---3--:R-:W-:Y:S05]  /*9c40*/  @!P0 BRA `(.L_x_75) ;  /* 0xfffffffc00f08947 */ /* 0x008fea000383ffff */
[----:B------:R-:W-:Y:S05]  /*9c50*/  BRA `(.L_x_171) ;  /* 0xffffffa000c07947 */ /* 0x000fea000383ffff */
.L_x_78:
[----:B------:R-:W-:Y:S07]  /*9c60*/  MOV R0, UR7 ;  /* 0x0000000700007c02 */ /* 0x000fee0008000f00 */
.L_x_172:
[----:B--2---:R2:W3:Y:S02]  /*9c70*/  SYNCS.PHASECHK.TRANS64.TRYWAIT P0, [R0+URZ+0xe8], R2 ;  /* 0x0000e802000075a7 */ /* 0x0044e400080011ff */
[----:B---3--:R-:W-:Y:S05]  /*9c80*/  @!P0 NANOSLEEP.SYNCS 0x989680 ;  /* 0x009896800000895d */ /* 0x008fea0003900000 */
[----:B------:R-:W3:Y:S02]  /*9c90*/  @!P0 SYNCS.PHASECHK.TRANS64 P0, [R0+URZ+0xe8], R2 ;  /* 0x0000e802000085a7 */ /* 0x000ee400080010ff */
[----:B---3--:R-:W-:Y:S05]  /*9ca0*/  @!P0 BRA `(.L_x_172) ;  /* 0xfffffffc00f08947 */ /* 0x008fea000383ffff */
[----:B------:R-:W-:Y:S05]  /*9cb0*/  BRA `(.L_x_77) ;  /* 0xffffffa400a07947 */ /* 0x000fea000383ffff */
.L_x_81:
[----:B------:R-:W-:Y:S07]  /*9cc0*/  MOV R0, UR7 ;  /* 0x0000000700007c02 */ /* 0x000fee0008000f00 */
.L_x_173:
[----:B-1----:R1:W2:Y:S02]  /*9cd0*/  SYNCS.PHASECHK.TRANS64.TRYWAIT P0, [R0+URZ+0xc0], R14 ;  /* 0x0000c00e000075a7 */ /* 0x0022a400080011ff */
[----:B--2---:R-:W-:Y:S05]  /*9ce0*/  @!P0 NANOSLEEP.SYNCS 0x989680 ;  /* 0x009896800000895d */ /* 0x004fea0003900000 */
[----:B------:R-:W2:Y:S02]  /*9cf0*/  @!P0 SYNCS.PHASECHK.TRANS64 P0, [R0+URZ+0xc0], R14 ;  /* 0x0000c00e000085a7 */ /* 0x000ea400080010ff */
[----:B--2---:R-:W-:Y:S05]  /*9d00*/  @!P0 BRA `(.L_x_173) ;  /* 0xfffffffc00f08947 */ /* 0x004fea000383ffff */
[----:B------:R-:W-:Y:S05]  /*9d10*/  BRA `(.L_x_174) ;  /* 0xffffffa800187947 */ /* 0x000fea000383ffff */
.L_x_82:
[----:B------:R-:W-:Y:S07]  /*9d20*/  MOV R0, UR7 ;  /* 0x0000000700007c02 */ /* 0x000fee0008000f00 */
.L_x_175:
[----:B-1----:R1:W2:Y:S02]  /*9d30*/  SYNCS.PHASECHK.TRANS64.TRYWAIT P0, [R0+URZ+0xc8], R14 ;  /* 0x0000c80e000075a7 */ /* 0x0022a400080011ff */
[----:B--2---:R-:W-:Y:S05]  /*9d40*/  @!P0 NANOSLEEP.SYNCS 0x989680 ;  /* 0x009896800000895d */ /* 0x004fea0003900000 */
[----:B------:R-:W2:Y:S02]  /*9d50*/  @!P0 SYNCS.PHASECHK.TRANS64 P0, [R0+URZ+0xc8], R14 ;  /* 0x0000c80e000085a7 */ /* 0x000ea400080010ff */
[----:B--2---:R-:W-:Y:S05]  /*9d60*/  @!P0 BRA `(.L_x_175) ;  /* 0xfffffffc00f08947 */ /* 0x004fea000383ffff */
[----:B------:R-:W-:Y:S05]  /*9d70*/  BRA `(.L_x_176) ;  /* 0xffffffa800507947 */ /* 0x000fea000383ffff */
.L_x_83:
[----:B------:R-:W-:Y:S07]  /*9d80*/  MOV R0, UR7 ;  /* 0x0000000700007c02 */ /* 0x000fee0008000f00 */
.L_x_177:
[----:B-1----:R1:W2:Y:S02]  /*9d90*/  SYNCS.PHASECHK.TRANS64.TRYWAIT P0, [R0+URZ+0xd0], R14 ;  /* 0x0000d00e000075a7 */ /* 0x0022a400080011ff */
[----:B--2---:R-:W-:Y:S05]  /*9da0*/  @!P0 NANOSLEEP.SYNCS 0x989680 ;  /* 0x009896800000895d */ /* 0x004fea0003900000 */
[----:B------:R-:W2:Y:S02]  /*9db0*/  @!P0 SYNCS.PHASECHK.TRANS64 P0, [R0+URZ+0xd0], R14 ;  /* 0x0000d00e000085a7 */ /* 0x000ea400080010ff */
[----:B--2---:R-:W-:Y:S05]  /*9dc0*/  @!P0 BRA `(.L_x_177) ;  /* 0xfffffffc00f08947 */ /* 0x004fea000383ffff */
[----:B------:R-:W-:Y:S05]  /*9dd0*/  BRA `(.L_x_178) ;  /* 0xffffffa800947947 */ /* 0x000fea000383ffff */
.L_x_84:
[----:B------:R-:W-:Y:S07]  /*9de0*/  MOV R0, UR7 ;  /* 0x0000000700007c02 */ /* 0x000fee0008000f00 */
.L_x_179:
[----:B-1----:R1:W2:Y:S02]  /*9df0*/  SYNCS.PHASECHK.TRANS64.TRYWAIT P0, [R0+URZ+0xd8], R14 ;  /* 0x0000d80e000075a7 */ /* 0x0022a400080011ff */
[----:B--2---:R-:W-:Y:S05]  /*9e00*/  @!P0 NANOSLEEP.SYNCS 0x989680 ;  /* 0x009896800000895d */ /* 0x004fea0003900000 */
[----:B------:R-:W2:Y:S02]  /*9e10*/  @!P0 SYNCS.PHASECHK.TRANS64 P0, [R0+URZ+0xd8], R14 ;  /* 0x0000d80e000085a7 */ /* 0x000ea400080010ff */
[----:B--2---:R-:W-:Y:S05]  /*9e20*/  @!P0 BRA `(.L_x_179) ;  /* 0xfffffffc00f08947 */ /* 0x004fea000383ffff */
[----:B------:R-:W-:Y:S05]  /*9e30*/  BRA `(.L_x_180) ;  /* 0xffffffac00187947 */ /* 0x000fea000383ffff */
.L_x_86:
[----:B------:R-:W-:-:S07]  /*9e40*/  MOV R0, UR7 ;  /* 0x0000000700007c02 */ /* 0x000fce0008000f00 */
.L_x_181:
[----:B-1----:R1:W3:Y:S02]  /*9e50*/  SYNCS.PHASECHK.TRANS64.TRYWAIT P0, [R0+URZ+0xc0], R2 ;  /* 0x0000c002000075a7 */ /* 0x0022e400080011ff */
[----:B---3--:R-:W-:Y:S05]  /*9e60*/  @!P0 NANOSLEEP.SYNCS 0x989680 ;  /* 0x009896800000895d */ /* 0x008fea0003900000 */
[----:B------:R-:W3:Y:S02]  /*9e70*/  @!P0 SYNCS.PHASECHK.TRANS64 P0, [R0+URZ+0xc0], R2 ;  /* 0x0000c002000085a7 */ /* 0x000ee400080010ff */
[----:B---3--:R-:W-:Y:S05]  /*9e80*/  @!P0 BRA `(.L_x_181) ;  /* 0xfffffffc00f08947 */ /* 0x008fea000383ffff */
[----:B------:R-:W-:Y:S05]  /*9e90*/  BRA `(.L_x_182) ;  /* 0xffffffac00887947 */ /* 0x000fea000383ffff */
.L_x_87:
[----:B-1----:R-:W-:-:S07]  /*9ea0*/  MOV R0, UR7 ;  /* 0x0000000700007c02 */ /* 0x002fce0008000f00 */
.L_x_183:
[----:B-1----:R1:W3:Y:S02]  /*9eb0*/  SYNCS.PHASECHK.TRANS64.TRYWAIT P0, [R0+URZ+0xc8], R2 ;  /* 0x0000c802000075a7 */ /* 0x0022e400080011ff */
[----:B---3--:R-:W-:Y:S05]  /*9ec0*/  @!P0 NANOSLEEP.SYNCS 0x989680 ;  /* 0x009896800000895d */ /* 0x008fea0003900000 */
[----:B------:R-:W3:Y:S02]  /*9ed0*/  @!P0 SYNCS.PHASECHK.TRANS64 P0, [R0+URZ+0xc8], R2 ;  /* 0x0000c802000085a7 */ /* 0x000ee400080010ff */
[----:B---3--:R-:W-:Y:S05]  /*9ee0*/  @!P0 BRA `(.L_x_183) ;  /* 0xfffffffc00f08947 */ /* 0x008fea000383ffff */
[----:B------:R-:W-:Y:S05]  /*9ef0*/  BRA `(.L_x_184) ;  /* 0xffffffac00787947 */ /* 0x000fea000383ffff */
.L_x_88:
[----:B-1----:R-:W-:-:S07]  /*9f00*/  MOV R0, UR7 ;  /* 0x0000000700007c02 */ /* 0x002fce0008000f00 */
.L_x_185:
[----:B-1----:R1:W3:Y:S02]  /*9f10*/  SYNCS.PHASECHK.TRANS64.TRYWAIT P0, [R0+URZ+0xd0], R2 ;  /* 0x0000d002000075a7 */ /* 0x0022e400080011ff */
[----:B---3--:R-:W-:Y:S05]  /*9f20*/  @!P0 NANOSLEEP.SYNCS 0x989680 ;  /* 0x009896800000895d */ /* 0x008fea0003900000 */
[----:B------:R-:W3:Y:S02]  /*9f30*/  @!P0 SYNCS.PHASECHK.TRANS64 P0, [R0+URZ+0xd0], R2 ;  /* 0x0000d002000085a7 */ /* 0x000ee400080010ff */
[----:B---3--:R-:W-:Y:S05]  /*9f40*/  @!P0 BRA `(.L_x_185) ;  /* 0xfffffffc00f08947 */ /* 0x008fea000383ffff */
[----:B------:R-:W-:Y:S05]  /*9f50*/  BRA `(.L_x_186) ;  /* 0xffffffac00687947 */ /* 0x000fea000383ffff */
.L_x_90:
[----:B--2---:R2:W4:Y:S02]  /*9f60*/  SYNCS.PHASECHK.TRANS64.TRYWAIT P0, [R0+URZ+0xf0], R2 ;  /* 0x0000f002000075a7 */ /* 0x00452400080011ff */
[----:B----4-:R-:W-:Y:S05]  /*9f70*/  @!P0 NANOSLEEP.SYNCS 0x989680 ;  /* 0x009896800000895d */ /* 0x010fea0003900000 */
[----:B------:R-:W4:Y:S02]  /*9f80*/  @!P0 SYNCS.PHASECHK.TRANS64 P0, [R0+URZ+0xf0], R2 ;  /* 0x0000f002000085a7 */ /* 0x000f2400080010ff */
[----:B----4-:R-:W-:Y:S05]  /*9f90*/  @!P0 BRA `(.L_x_90) ;  /* 0xfffffffc00f08947 */ /* 0x010fea000383ffff */
[----:B------:R-:W-:Y:S05]  /*9fa0*/  BRA `(.L_x_187) ;  /* 0xffffffb000347947 */ /* 0x000fea000383ffff */
.L_x_101:
[----:B-1----:R1:W3:Y:S02]  /*9fb0*/  SYNCS.PHASECHK.TRANS64.TRYWAIT P1, [R2+URZ+0xa0], R0 ;  /* 0x0000a000020075a7 */ /* 0x0022e400080211ff */
[----:B---3--:R-:W-:Y:S05]  /*9fc0*/  @!P1 NANOSLEEP.SYNCS 0x989680 ;  /* 0x009896800000995d */ /* 0x008fea0003900000 */
[----:B------:R-:W3:Y:S02]  /*9fd0*/  @!P1 SYNCS.PHASECHK.TRANS64 P1, [R2+URZ+0xa0], R0 ;  /* 0x0000a000020095a7 */ /* 0x000ee400080210ff */
[----:B---3--:R-:W-:Y:S05]  /*9fe0*/  @!P1 BRA `(.L_x_101) ;  /* 0xfffffffc00f09947 */ /* 0x008fea000383ffff */
[----:B------:R-:W-:Y:S05]  /*9ff0*/  BRA `(.L_x_100) ;  /* 0xffffffbc004c7947 */ /* 0x000fea000383ffff */
.L_x_103:
[----:B-1----:R1:W2:Y:S02]  /*a000*/  SYNCS.PHASECHK.TRANS64.TRYWAIT P0, [R113+URZ+0x110], R3 ;  /* 0x00011003710075a7 */ /* 0x0022a400080011ff */
[----:B--2---:R-:W-:Y:S05]  /*a010*/  @!P0 NANOSLEEP.SYNCS 0x989680 ;  /* 0x009896800000895d */ /* 0x004fea0003900000 */
[----:B------:R-:W2:Y:S02]  /*a020*/  @!P0 SYNCS.PHASECHK.TRANS64 P0, [R113+URZ+0x110], R3 ;  /* 0x00011003710085a7 */ /* 0x000ea400080010ff */
[----:B--2---:R-:W-:Y:S05]  /*a030*/  @!P0 BRA `(.L_x_103) ;  /* 0xfffffffc00f08947 */ /* 0x004fea000383ffff */
[----:B------:R-:W-:Y:S05]  /*a040*/  BRA `(.L_x_102) ;  /* 0xffffffbc00a07947 */ /* 0x000fea000383ffff */
.L_x_111:
[----:B--2---:R2:W3:Y:S02]  /*a050*/  SYNCS.PHASECHK.TRANS64.TRYWAIT P0, [R0+URZ+0xa0], R3 ;  /* 0x0000a003000075a7 */ /* 0x0044e400080011ff */
[----:B---3--:R-:W-:Y:S05]  /*a060*/  @!P0 NANOSLEEP.SYNCS 0x989680 ;  /* 0x009896800000895d */ /* 0x008fea0003900000 */
[----:B------:R-:W3:Y:S02]  /*a070*/  @!P0 SYNCS.PHASECHK.TRANS64 P0, [R0+URZ+0xa0], R3 ;  /* 0x0000a003000085a7 */ /* 0x000ee400080010ff */
[----:B---3--:R-:W-:Y:S05]  /*a080*/  @!P0 BRA `(.L_x_111) ;  /* 0xfffffffc00f08947 */ /* 0x008fea000383ffff */
[----:B------:R-:W-:Y:S05]  /*a090*/  BRA `(.L_x_110) ;  /* 0xffffffc800907947 */ /* 0x000fea000383ffff */
.L_x_119:
[----:B--2---:R2:W3:Y:S02]  /*a0a0*/  SYNCS.PHASECHK.TRANS64.TRYWAIT P0, [R0+URZ+0xa0], R4 ;  /* 0x0000a004000075a7 */ /* 0x0044e400080011ff */
[----:B---3--:R-:W-:Y:S05]  /*a0b0*/  @!P0 NANOSLEEP.SYNCS 0x989680 ;  /* 0x009896800000895d */ /* 0x008fea0003900000 */
[----:B------:R-:W3:Y:S02]  /*a0c0*/  @!P0 SYNCS.PHASECHK.TRANS64 P0, [R0+URZ+0xa0], R4 ;  /* 0x0000a004000085a7 */ /* 0x000ee400080010ff */
[----:B---3--:R-:W-:Y:S05]  /*a0d0*/  @!P0 BRA `(.L_x_119) ;  /* 0xfffffffc00f08947 */ /* 0x008fea000383ffff */
[----:B------:R-:W-:Y:S05]  /*a0e0*/  BRA `(.L_x_118) ;  /* 0xffffffd400d47947 */ /* 0x000fea000383ffff */
.L_x_127:
[----:B--2---:R2:W3:Y:S02]  /*a0f0*/  SYNCS.PHASECHK.TRANS64.TRYWAIT P0, [R0+URZ+0xa0], R4 ;  /* 0x0000a004000075a7 */ /* 0x0044e400080011ff */
[----:B---3--:R-:W-:Y:S05]  /*a100*/  @!P0 NANOSLEEP.SYNCS 0x989680 ;  /* 0x009896800000895d */ /* 0x008fea0003900000 */
[----:B------:R-:W3:Y:S02]  /*a110*/  @!P0 SYNCS.PHASECHK.TRANS64 P0, [R0+URZ+0xa0], R4 ;  /* 0x0000a004000085a7 */ /* 0x000ee400080010ff */
[----:B---3--:R-:W-:Y:S05]  /*a120*/  @!P0 BRA `(.L_x_127) ;  /* 0xfffffffc00f08947 */ /* 0x008fea000383ffff */
[----:B------:R-:W-:Y:S05]  /*a130*/  BRA `(.L_x_126) ;  /* 0xffffffe400247947 */ /* 0x000fea000383ffff */
        .weak           $__internal_0_$__cuda_sm10x_tcgen05_guardrail_trap_col_being_dealloced_not_returned_by_alloc
        .type           $__internal_0_$__cuda_sm10x_tcgen05_guardrail_trap_col_being_dealloced_not_returned_by_alloc,@function
        .size           $__internal_0_$__cuda_sm10x_tcgen05_guardrail_trap_col_being_dealloced_not_returned_by_alloc,($__internal_1_$__cuda_sm10x_tcgen05_guardrail_trap_phase_invalid_during_alloc - $__internal_0_$__cuda_sm10x_tcgen05_guardrail_trap_col_being_dealloced_not_returned_by_alloc)
$__internal_0_$__cuda_sm10x_tcgen05_guardrail_trap_col_being_dealloced_not_returned_by_alloc:
[----:B------:R-:W-:Y:S05]  /*a140*/  BPT.TRAP 0x1 ;  /* 0x000000040000795c */ /* 0x000fea0000300000 */
[----:B------:R-:W-:-:S04]  /*a150*/  HFMA2 R3, -RZ, RZ, 0, 0 ;  /* 0x00000000ff037431 */ /* 0x000fc800000001ff */
[----:B------:R-:W-:Y:S05]  /*a160*/  RET.REL.NODEC R2 `(_ZN7cutlass13device_kernelINS_4gemm6kernel13GemmUniversalIN4cute5tupleIJiiiiEEENS1_10collective13CollectiveMmaINS1_35MainloopSm100TmaUmmaWarpSpecializedILi10ELi2ELi4ENS5_IJNS4_1CILi1EEESB_SB_EEEEENS5_IJNSA_ILi64EEENSA_ILi256EEESE_EEENS_12float_e5m2_tENS5_IJlSB_lEEESH_SI_NS4_8TiledMMAINS4_8MMA_AtomIJNS4_10MMA_TraitsINS4_19SM100_MMA_F8F6F4_SSEJSH_SH_fSE_SF_NS4_17integral_constantINS4_4UMMA5MajorELSP_0EEESQ_NSN_INSO_7ScaleInELSR_0EEESS_EEEEEENS4_6LayoutISC_NS5_IJNSA_ILi0EEESW_SW_EEEEENS5_IJNS4_10UnderscoreESZ_SZ_EEEEENS4_13SM90_TMA_LOADENS4_14ComposedLayoutINS4_7SwizzleILi2ELi4ELi3EEENS4_18smem_ptr_flag_bitsILi8EEENSV_INS5_IJNSA_ILi8EEESE_EEENS5_IJSE_SB_EEEEEEEvNS4_8identityES12_S1C_vS1D_EENS_8epilogue10collective18CollectiveEpilogueINS1F_23Sm100TmaWarpSpecializedILi4ELi2ELi32ELb0ELb0EEEJSG_NS5_IJNSV_ISE_SB_EES1K_EEESH_SI_SH_SI_NS1F_6fusion15FusionCallbacksIS1J_NS1M_17LinearCombinationISH_fSH_fLNS_15FloatRoundStyleE2EEESG_S1L_JEEENS4_5SM1004TMEM4LOAD26SM100_TMEM_LOAD_16dp32b32xES12_S1C_NS4_39AutoVectorizingCopyWithAssumedAlignmentILi128EEENS4_14SM90_TMA_STOREES1C_S1X_S1X_EEEvvEEEEvNT_6ParamsE) ;  /* 0xffffff5c02a47950 */ /* 0x000fea0003c3ffff */
        .weak           $__internal_1_$__cuda_sm10x_tcgen05_guardrail_trap_phase_invalid_during_alloc
        .type           $__internal_1_$__cuda_sm10x_tcgen05_guardrail_trap_phase_invalid_during_alloc,@function
        .size           $__internal_1_$__cuda_sm10x_tcgen05_guardrail_trap_phase_invalid_during_alloc,($__internal_2_$__cuda_sm10x_tcgen05_guardrail_trap_unallocated_columns_being_dealloced - $__internal_1_$__cuda_sm10x_tcgen05_guardrail_trap_phase_invalid_during_alloc)
$__internal_1_$__cuda_sm10x_tcgen05_guardrail_trap_phase_invalid_during_alloc:
[----:B------:R-:W-:Y:S05]  /*a170*/  BPT.TRAP 0x1 ;  /* 0x000000040000795c */ /* 0x000fea0000300000 */
[----:B------:R-:W-:-:S04]  /*a180*/  MOV R3, 0x0 ;  /* 0x0000000000037802 */ /* 0x000fc80000000f00 */
[----:B------:R-:W-:Y:S05]  /*a190*/  RET.REL.NODEC R2 `(_ZN7cutlass13device_kernelINS_4gemm6kernel13GemmUniversalIN4cute5tupleIJiiiiEEENS1_10collective13CollectiveMmaINS1_35MainloopSm100TmaUmmaWarpSpecializedILi10ELi2ELi4ENS5_IJNS4_1CILi1EEESB_SB_EEEEENS5_IJNSA_ILi64EEENSA_ILi256EEESE_EEENS_12float_e5m2_tENS5_IJlSB_lEEESH_SI_NS4_8TiledMMAINS4_8MMA_AtomIJNS4_10MMA_TraitsINS4_19SM100_MMA_F8F6F4_SSEJSH_SH_fSE_SF_NS4_17integral_constantINS4_4UMMA5MajorELSP_0EEESQ_NSN_INSO_7ScaleInELSR_0EEESS_EEEEEENS4_6LayoutISC_NS5_IJNSA_ILi0EEESW_SW_EEEEENS5_IJNS4_10UnderscoreESZ_SZ_EEEEENS4_13SM90_TMA_LOADENS4_14ComposedLayoutINS4_7SwizzleILi2ELi4ELi3EEENS4_18smem_ptr_flag_bitsILi8EEENSV_INS5_IJNSA_ILi8EEESE_EEENS5_IJSE_SB_EEEEEEEvNS4_8identityES12_S1C_vS1D_EENS_8epilogue10collective18CollectiveEpilogueINS1F_23Sm100TmaWarpSpecializedILi4ELi2ELi32ELb0ELb0EEEJSG_NS5_IJNSV_ISE_SB_EES1K_EEESH_SI_SH_SI_NS1F_6fusion15FusionCallbacksIS1J_NS1M_17LinearCombinationISH_fSH_fLNS_15FloatRoundStyleE2EEESG_S1L_JEEENS4_5SM1004TMEM4LOAD26SM100_TMEM_LOAD_16dp32b32xES12_S1C_NS4_39AutoVectorizingCopyWithAssumedAlignmentILi128EEENS4_14SM90_TMA_STOREES1C_S1X_S1X_EEEvvEEEEvNT_6ParamsE) ;  /* 0xffffff5c02987950 */ /* 0x000fea0003c3ffff */
        .weak           $__internal_2_$__cuda_sm10x_tcgen05_guardrail_trap_unallocated_columns_being_dealloced
        .type           $__internal_2_$__cuda_sm10x_tcgen05_guardrail_trap_unallocated_columns_being_dealloced,@function
        .size           $__internal_2_$__cuda_sm10x_tcgen05_guardrail_trap_unallocated_columns_being_dealloced,(.L_x_189 - $__internal_2_$__cuda_sm10x_tcgen05_guardrail_trap_unallocated_columns_being_dealloced)
$__internal_2_$__cuda_sm10x_tcgen05_guardrail_trap_unallocated_columns_being_dealloced:
[----:B------:R-:W-:Y:S05]  /*a1a0*/  BPT.TRAP 0x1 ;  /* 0x000000040000795c */ /* 0x000fea0000300000 */
[----:B------:R-:W-:-:S04]  /*a1b0*/  HFMA2 R3, -RZ, RZ, 0, 0 ;  /* 0x00000000ff037431 */ /* 0x000fc800000001ff */
[----:B------:R-:W-:Y:S05]  /*a1c0*/  RET.REL.NODEC R2 `(_ZN7cutlass13device_kernelINS_4gemm6kernel13GemmUniversalIN4cute5tupleIJiiiiEEENS1_10collective13CollectiveMmaINS1_35MainloopSm100TmaUmmaWarpSpecializedILi10ELi2ELi4ENS5_IJNS4_1CILi1EEESB_SB_EEEEENS5_IJNSA_ILi64EEENSA_ILi256EEESE_EEENS_12float_e5m2_tENS5_IJlSB_lEEESH_SI_NS4_8TiledMMAINS4_8MMA_AtomIJNS4_10MMA_TraitsINS4_19SM100_MMA_F8F6F4_SSEJSH_SH_fSE_SF_NS4_17integral_constantINS4_4UMMA5MajorELSP_0EEESQ_NSN_INSO_7ScaleInELSR_0EEESS_EEEEEENS4_6LayoutISC_NS5_IJNSA_ILi0EEESW_SW_EEEEENS5_IJNS4_10UnderscoreESZ_SZ_EEEEENS4_13SM90_TMA_LOADENS4_14ComposedLayoutINS4_7SwizzleILi2ELi4ELi3EEENS4_18smem_ptr_flag_bitsILi8EEENSV_INS5_IJNSA_ILi8EEESE_EEENS5_IJSE_SB_EEEEEEEvNS4_8identityES12_S1C_vS1D_EENS_8epilogue10collective18CollectiveEpilogueINS1F_23Sm100TmaWarpSpecializedILi4ELi2ELi32ELb0ELb0EEEJSG_NS5_IJNSV_ISE_SB_EES1K_EEESH_SI_SH_SI_NS1F_6fusion15FusionCallbacksIS1J_NS1M_17LinearCombinationISH_fSH_fLNS_15FloatRoundStyleE2EEESG_S1L_JEEENS4_5SM1004TMEM4LOAD26SM100_TMEM_LOAD_16dp32b32xES12_S1C_NS4_39AutoVectorizingCopyWithAssumedAlignmentILi128EEENS4_14SM90_TMA_STOREES1C_S1X_S1X_EEEvvEEEEvNT_6ParamsE) ;  /* 0xffffff5c028c7950 */ /* 0x000fea0003c3ffff */
.L_x_188:
[----:B------:R-:W-:-:S00]  /*a1d0*/  BRA `(.L_x_188) ;  /* 0xfffffffc00fc7947 */ /* 0x000fc0000383ffff */
[----:B------:R-:W-:-:S00]  /*a1e0*/  NOP ;  /* 0x0000000000007918 */ /* 0x000fc00000000000 */
        /* <DEDUP_REMOVED lines=9> */
.L_x_189:


//--------------------- .nv.global.init           --------------------------
	.section	.nv.global.init,"aw",@progbits
.nv.global.init:
	.type		$str$27,@object
	.size		$str$27,($str$28 - $str$27)
$str$27:
        /*0000*/ 	.byte	0x28, 0x61, 0x64, 0x64, 0x72, 0x65, 0x73, 0x73, 0x20, 0x26, 0x20, 0x6d, 0x61, 0x73, 0x6b, 0x29
        /*0010*/ 	.byte	0x20, 0x3d, 0x3d, 0x20, 0x30, 0x00
	.type		$str$28,@object
	.size		$str$28,($str$26 - $str$28)
$str$28:
        /*0016*/ 	.byte	0x2f, 0x74, 0x6d, 0x70, 0x2f, 0x63, 0x75, 0x74, 0x6c, 0x61, 0x73, 0x73, 0x5f, 0x73, 0x77, 0x65
        /*0026*/ 	.byte	0x65, 0x70, 0x5f, 0x73, 0x72, 0x63, 0x2f, 0x69, 0x6e, 0x63, 0x6c, 0x75, 0x64, 0x65, 0x2f, 0x63
        /*0036*/ 	.byte	0x75, 0x74, 0x65, 0x2f, 0x70, 0x6f, 0x69, 0x6e, 0x74, 0x65, 0x72, 0x5f, 0x66, 0x6c, 0x61, 0x67
        /*0046*/ 	.byte	0x67, 0x65, 0x64, 0x2e, 0x68, 0x70, 0x70, 0x00
	.type		$str$26,@object
	.size		$str$26,($str$25 - $str$26)
$str$26:
        /*004e*/ 	.byte	0x2f, 0x74, 0x6d, 0x70, 0x2f, 0x63, 0x75, 0x74, 0x6c, 0x61, 0x73, 0x73, 0x5f, 0x73, 0x77, 0x65
        /*005e*/ 	.byte	0x65, 0x70, 0x5f, 0x73, 0x72, 0x63, 0x2f, 0x69, 0x6e, 0x63, 0x6c, 0x75, 0x64, 0x65, 0x2f, 0x63
        /*006e*/ 	.byte	0x75, 0x74, 0x65, 0x2f, 0x61, 0x74, 0x6f, 0x6d, 0x2f, 0x63, 0x6f, 0x70, 0x79, 0x5f, 0x74, 0x72
        /*007e*/ 	.byte	0x61, 0x69, 0x74, 0x73, 0x5f, 0x73, 0x6d, 0x31, 0x30, 0x30, 0x2e, 0x68, 0x70, 0x70, 0x00
	.type		$str$25,@object
	.size		$str$25,(__unnamed_1 - $str$25)
$str$25:
        /*008d*/ 	.byte	0x28, 0x28, 0x75, 0x69, 0x6e, 0x74, 0x33, 0x32, 0x5f, 0x74, 0x28, 0x74, 0x68, 0x72, 0x65, 0x61
        /*009d*/ 	.byte	0x64, 0x49, 0x64, 0x78, 0x2e, 0x78, 0x29, 0x20, 0x2f, 0x20, 0x33, 0x32, 0x29, 0x20, 0x25, 0x20
        /*00ad*/ 	.byte	0x34, 0x29, 0x20, 0x3d, 0x3d, 0x20, 0x28, 0x28, 0x28, 0x74, 0x6d, 0x65, 0x6d, 0x5f, 0x61, 0x64
        /*00bd*/ 	.byte	0x64, 0x72, 0x20, 0x3e, 0x3e, 0x20, 0x31, 0x36, 0x29, 0x20, 0x2f, 0x20, 0x33, 0x32, 0x29, 0x20
        /*00cd*/ 	.byte	0x25, 0x20, 0x34, 0x29, 0x00
	.type		__unnamed_1,@object
	.size		__unnamed_1,(__unnamed_2 - __unnamed_1)
__unnamed_1:
        /*00d2*/ 	.byte	0x61, 0x75, 0x74, 0x6f, 0x20, 0x63, 0x75, 0x74, 0x65, 0x3a, 0x3a, 0x61, 0x73, 0x5f, 0x70, 0x6f
        /* <DEDUP_REMOVED lines=24> */
        /*0262*/ 	.byte	0x3c, 0x34, 0x30, 0x39, 0x36, 0x3e, 0x3e, 0x3e, 0x3e, 0x5d, 0x00
	.type		__unnamed_2,@object
	.size		__unnamed_2,(__unnamed_3 - __unnamed_2)
__unnamed_2:
        /* <DEDUP_REMOVED lines=26> */
	.type		__unnamed_3,@object
	.size		__unnamed_3,(.L_3 - __unnamed_3)
__unnamed_3:
        /* <DEDUP_REMOVED lines=40> */
        /*0688*/ 	.byte	0x74, 0x65, 0x3a, 0x3a, 0x43, 0x3c, 0x30, 0x3e, 0x3e, 0x3e, 0x3e, 0x5d, 0x00
.L_3:


//--------------------- .nv.shared._ZN7cutlass13device_kernelINS_4gemm6kernel13GemmUniversalIN4cute5tupleIJiiiiEEENS1_10collective13CollectiveMmaINS1_35MainloopSm100TmaUmmaWarpSpecializedILi10ELi2ELi4ENS5_IJNS4_1CILi1EEESB_SB_EEEEENS5_IJNSA_ILi64EEENSA_ILi256EEESE_EEENS_12float_e5m2_tENS5_IJlSB_lEEESH_SI_NS4_8TiledMMAINS4_8MMA_AtomIJNS4_10MMA_TraitsINS4_19SM100_MMA_F8F6F4_SSEJSH_SH_fSE_SF_NS4_17integral_constantINS4_4UMMA5MajorELSP_0EEESQ_NSN_INSO_7ScaleInELSR_0EEESS_EEEEEENS4_6LayoutISC_NS5_IJNSA_ILi0EEESW_SW_EEEEENS5_IJNS4_10UnderscoreESZ_SZ_EEEEENS4_13SM90_TMA_LOADENS4_14ComposedLayoutINS4_7SwizzleILi2ELi4ELi3EEENS4_18smem_ptr_flag_bitsILi8EEENSV_INS5_IJNSA_ILi8EEESE_EEENS5_IJSE_SB_EEEEEEEvNS4_8identityES12_S1C_vS1D_EENS_8epilogue10collective18CollectiveEpilogueINS1F_23Sm100TmaWarpSpecializedILi4ELi2ELi32ELb0ELb0EEEJSG_NS5_IJNSV_ISE_SB_EES1K_EEESH_SI_SH_SI_NS1F_6fusion15FusionCallbacksIS1J_NS1M_17LinearCombinationISH_fSH_fLNS_15FloatRoundStyleE2EEESG_S1L_JEEENS4_5SM1004TMEM4LOAD26SM100_TMEM_LOAD_16dp32b32xES12_S1C_NS4_39AutoVectorizingCopyWithAssumedAlignmentILi128EEENS4_14SM90_TMA_STOREES1C_S1X_S1X_EEEvvEEEEvNT_6ParamsE --------------------------
	.section	.nv.shared._ZN7cutlass13device_kernelINS_4gemm6kernel13GemmUniversalIN4cute5tupleIJiiiiEEENS1_10collective13CollectiveMmaINS1_35MainloopSm100TmaUmmaWarpSpecializedILi10ELi2ELi4ENS5_IJNS4_1CILi1EEESB_SB_EEEEENS5_IJNSA_ILi64EEENSA_ILi256EEESE_EEENS_12float_e5m2_tENS5_IJlSB_lEEESH_SI_NS4_8TiledMMAINS4_8MMA_AtomIJNS4_10MMA_TraitsINS4_19SM100_MMA_F8F6F4_SSEJSH_SH_fSE_SF_NS4_17integral_constantINS4_4UMMA5MajorELSP_0EEESQ_NSN_INSO_7ScaleInELSR_0EEESS_EEEEEENS4_6LayoutISC_NS5_IJNSA_ILi0EEESW_SW_EEEEENS5_IJNS4_10UnderscoreESZ_SZ_EEEEENS4_13SM90_TMA_LOADENS4_14ComposedLayoutINS4_7SwizzleILi2ELi4ELi3EEENS4_18smem_ptr_flag_bitsILi8EEENSV_INS5_IJNSA_ILi8EEESE_EEENS5_IJSE_SB_EEEEEEEvNS4_8identityES12_S1C_vS1D_EENS_8epilogue10collective18CollectiveEpilogueINS1F_23Sm100TmaWarpSpecializedILi4ELi2ELi32ELb0ELb0EEEJSG_NS5_IJNSV_ISE_SB_EES1K_EEESH_SI_SH_SI_NS1F_6fusion15FusionCallbacksIS1J_NS1M_17LinearCombinationISH_fSH_fLNS_15FloatRoundStyleE2EEESG_S1L_JEEENS4_5SM1004TMEM4LOAD26SM100_TMEM_LOAD_16dp32b32xES12_S1C_NS4_39AutoVectorizingCopyWithAssumedAlignmentILi128EEENS4_14SM90_TMA_STOREES1C_S1X_S1X_EEEvvEEEEvNT_6ParamsE,"aw",@nobits
	.sectionflags	@""
	.align	16
	.zero		1024


//--------------------- .nv.shared.reserved.0     --------------------------
	.section	.nv.shared.reserved.0,"aw",@nobits
	.weak		__nv_reservedSMEM_offset_0_alias
	.size		__nv_reservedSMEM_offset_0_alias, 0, 64
	.other		__nv_reservedSMEM_offset_0_alias,@"STO_CUDA_RESERVED_SHARED STV_DEFAULT"
__nv_reservedSMEM_offset_0_alias:
	.zero		0
.nv.shared.reserved.0:
	.zero		64
	.weak		__nv_reservedSMEM_tcgen05_partition
	.type		__nv_reservedSMEM_tcgen05_partition,@object
	.size		__nv_reservedSMEM_tcgen05_partition,(.L_0 - __nv_reservedSMEM_tcgen05_partition)
__nv_reservedSMEM_tcgen05_partition:
	.zero		32
.L_0:


//--------------------- .nv.global                --------------------------
	.section	.nv.global,"aw",@nobits
.nv.global:
	.type		_ZN40_INTERNAL_7315a589_4_k_cu_de6f7f56_333224cute1_E,@object
	.size		_ZN40_INTERNAL_7315a589_4_k_cu_de6f7f56_333224cute1_E,(_ZN40_INTERNAL_7315a589_4_k_cu_de6f7f56_333224cuda3std3__45__cpo6cbeginE - _ZN40_INTERNAL_7315a589_4_k_cu_de6f7f56_333224cute1_E)
_ZN40_INTERNAL_7315a589_4_k_cu_de6f7f56_333224cute1_E:
	.zero		1
	.type		_ZN40_INTERNAL_7315a589_4_k_cu_de6f7f56_333224cuda3std3__45__cpo6cbeginE,@object
	.size		_ZN40_INTERNAL_7315a589_4_k_cu_de6f7f56_333224cuda3std3__45__cpo6cbeginE,(_ZN40_INTERNAL_7315a589_4_k_cu_de6f7f56_333224cuda3std3__48in_placeE - _ZN40_INTERNAL_7315a589_4_k_cu_de6f7f56_333224cuda3std3__45__cpo6cbeginE)
_ZN40_INTERNAL_7315a589_4_k_cu_de6f7f56_333224cuda3std3__45__cpo6cbeginE:
	.zero		1
	.type		_ZN40_INTERNAL_7315a589_4_k_cu_de6f7f56_333224cuda3std3__48in_placeE,@object
	.size		_ZN40_INTERNAL_7315a589_4_k_cu_de6f7f56_333224cuda3std3__48in_placeE,(_ZN40_INTERNAL_7315a589_4_k_cu_de6f7f56_333224cuda3std6ranges3__45__cpo9iter_moveE - _ZN40_INTERNAL_7315a589_4_k_cu_de6f7f56_333224cuda3std3__48in_placeE)
_ZN40_INTERNAL_7315a589_4_k_cu_de6f7f56_333224cuda3std3__48in_placeE:
	.zero		1
	.type		_ZN40_INTERNAL_7315a589_4_k_cu_de6f7f56_333224cuda3std6ranges3__45__cpo9iter_moveE,@object
	.size		_ZN40_INTERNAL_7315a589_4_k_cu_de6f7f56_333224cuda3std6ranges3__45__cpo9iter_moveE,(_ZN40_INTERNAL_7315a589_4_k_cu_de6f7f56_333224cuda3std3__45__cpo5beginE - _ZN40_INTERNAL_7315a589_4_k_cu_de6f7f56_333224cuda3std6ranges3__45__cpo9iter_moveE)
_ZN40_INTERNAL_7315a589_4_k_cu_de6f7f56_333224cuda3std6ranges3__45__cpo9iter_moveE:
	.zero		1
	.type		_ZN40_INTERNAL_7315a589_4_k_cu_de6f7f56_333224cuda3std3__45__cpo5beginE,@object
	.size		_ZN40_INTERNAL_7315a589_4_k_cu_de6f7f56_333224cuda3std3__45__cpo5beginE,(_ZN40_INTERNAL_7315a589_4_k_cu_de6f7f56_333224cuda3std3__442_GLOBAL__N__7315a589_4_k_cu_de6f7f56_333226ignoreE - _ZN40_INTERNAL_7315a589_4_k_cu_de6f7f56_333224cuda3std3__45__cpo5beginE)
_ZN40_INTERNAL_7315a589_4_k_cu_de6f7f56_333224cuda3std3__45__cpo5beginE:
	.zero		1
	.type		_ZN40_INTERNAL_7315a589_4_k_cu_de6f7f56_333224cuda3std3__442_GLOBAL__N__7315a589_4_k_cu_de6f7f56_333226ignoreE,@object
	.size		_ZN40_INTERNAL_7315a589_4_k_cu_de6f7f56_333224cuda3std3__442_GLOBAL__N__7315a589_4_k_cu_de6f7f56_333226ignoreE,(_ZN40_INTERNAL_7315a589_4_k_cu_de6f7f56_333224cute7productE - _ZN40_INTERNAL_7315a589_4_k_cu_de6f7f56_333224cuda3std3__442_GLOBAL__N__7315a589_4_k_cu_de6f7f56_333226ignoreE)
_ZN40_INTERNAL_7315a589_4_k_cu_de6f7f56_333224cuda3std3__442_GLOBAL__N__7315a589_4_k_cu_de6f7f56_333226ignoreE:
	.zero		1
	.type		_ZN40_INTERNAL_7315a589_4_k_cu_de6f7f56_333224cute7productE,@object
	.size		_ZN40_INTERNAL_7315a589_4_k_cu_de6f7f56_333224cute7productE,(_ZN40_INTERNAL_7315a589_4_k_cu_de6f7f56_333224cuda3std3__45__cpo3endE - _ZN40_INTERNAL_7315a589_4_k_cu_de6f7f56_333224cute7productE)
_ZN40_INTERNAL_7315a589_4_k_cu_de6f7f56_333224cute7productE:
	.zero		1
	.type		_ZN40_INTERNAL_7315a589_4_k_cu_de6f7f56_333224cuda3std3__45__cpo3endE,@object
	.size		_ZN40_INTERNAL_7315a589_4_k_cu_de6f7f56_333224cuda3std3__45__cpo3endE,(_ZN40_INTERNAL_7315a589_4_k_cu_de6f7f56_333224cuda3std3__419piecewise_constructE - _ZN40_INTERNAL_7315a589_4_k_cu_de6f7f56_333224cuda3std3__45__cpo3endE)
_ZN40_INTERNAL_7315a589_4_k_cu_de6f7f56_333224cuda3std3__45__cpo3endE:
	.zero		1
	.type		_ZN40_INTERNAL_7315a589_4_k_cu_de6f7f56_333224cuda3std3__419piecewise_constructE,@object
	.size		_ZN40_INTERNAL_7315a589_4_k_cu_de6f7f56_333224cuda3std3__419piecewise_constructE,(_ZN40_INTERNAL_7315a589_4_k_cu_de6f7f56_333224cuda3std3__45__cpo4cendE - _ZN40_INTERNAL_7315a589_4_k_cu_de6f7f56_333224cuda3std3__419piecewise_constructE)
_ZN40_INTERNAL_7315a589_4_k_cu_de6f7f56_333224cuda3std3__419piecewise_constructE:
	.zero		1
	.type		_ZN40_INTERNAL_7315a589_4_k_cu_de6f7f56_333224cuda3std3__45__cpo4cendE,@object
	.size		_ZN40_INTERNAL_7315a589_4_k_cu_de6f7f56_333224cuda3std3__45__cpo4cendE,(_ZN40_INTERNAL_7315a589_4_k_cu_de6f7f56_333224cuda3std6ranges3__45__cpo4swapE - _ZN40_INTERNAL_7315a589_4_k_cu_de6f7f56_333224cuda3std3__45__cpo4cendE)
_ZN40_INTERNAL_7315a589_4_k_cu_de6f7f56_333224cuda3std3__45__cpo4cendE:
	.zero		1
	.type		_ZN40_INTERNAL_7315a589_4_k_cu_de6f7f56_333224cuda3std6ranges3__45__cpo4swapE,@object
	.size		_ZN40_INTERNAL_7315a589_4_k_cu_de6f7f56_333224cuda3std6ranges3__45__cpo4swapE,(.L_11 - _ZN40_INTERNAL_7315a589_4_k_cu_de6f7f56_333224cuda3std6ranges3__45__cpo4swapE)
_ZN40_INTERNAL_7315a589_4_k_cu_de6f7f56_333224cuda3std6ranges3__45__cpo4swapE:
	.zero		1
.L_11:


//--------------------- .nv.constant0._ZN7cutlass13device_kernelINS_4gemm6kernel13GemmUniversalIN4cute5tupleIJiiiiEEENS1_10collective13CollectiveMmaINS1_35MainloopSm100TmaUmmaWarpSpecializedILi10ELi2ELi4ENS5_IJNS4_1CILi1EEESB_SB_EEEEENS5_IJNSA_ILi64EEENSA_ILi256EEESE_EEENS_12float_e5m2_tENS5_IJlSB_lEEESH_SI_NS4_8TiledMMAINS4_8MMA_AtomIJNS4_10MMA_TraitsINS4_19SM100_MMA_F8F6F4_SSEJSH_SH_fSE_SF_NS4_17integral_constantINS4_4UMMA5MajorELSP_0EEESQ_NSN_INSO_7ScaleInELSR_0EEESS_EEEEEENS4_6LayoutISC_NS5_IJNSA_ILi0EEESW_SW_EEEEENS5_IJNS4_10UnderscoreESZ_SZ_EEEEENS4_13SM90_TMA_LOADENS4_14ComposedLayoutINS4_7SwizzleILi2ELi4ELi3EEENS4_18smem_ptr_flag_bitsILi8EEENSV_INS5_IJNSA_ILi8EEESE_EEENS5_IJSE_SB_EEEEEEEvNS4_8identityES12_S1C_vS1D_EENS_8epilogue10collective18CollectiveEpilogueINS1F_23Sm100TmaWarpSpecializedILi4ELi2ELi32ELb0ELb0EEEJSG_NS5_IJNSV_ISE_SB_EES1K_EEESH_SI_SH_SI_NS1F_6fusion15FusionCallbacksIS1J_NS1M_17LinearCombinationISH_fSH_fLNS_15FloatRoundStyleE2EEESG_S1L_JEEENS4_5SM1004TMEM4LOAD26SM100_TMEM_LOAD_16dp32b32xES12_S1C_NS4_39AutoVectorizingCopyWithAssumedAlignmentILi128EEENS4_14SM90_TMA_STOREES1C_S1X_S1X_EEEvvEEEEvNT_6ParamsE --------------------------
	.section	.nv.constant0._ZN7cutlass13device_kernelINS_4gemm6kernel13GemmUniversalIN4cute5tupleIJiiiiEEENS1_10collective13CollectiveMmaINS1_35MainloopSm100TmaUmmaWarpSpecializedILi10ELi2ELi4ENS5_IJNS4_1CILi1EEESB_SB_EEEEENS5_IJNSA_ILi64EEENSA_ILi256EEESE_EEENS_12float_e5m2_tENS5_IJlSB_lEEESH_SI_NS4_8TiledMMAINS4_8MMA_AtomIJNS4_10MMA_TraitsINS4_19SM100_MMA_F8F6F4_SSEJSH_SH_fSE_SF_NS4_17integral_constantINS4_4UMMA5MajorELSP_0EEESQ_NSN_INSO_7ScaleInELSR_0EEESS_EEEEEENS4_6LayoutISC_NS5_IJNSA_ILi0EEESW_SW_EEEEENS5_IJNS4_10UnderscoreESZ_SZ_EEEEENS4_13SM90_TMA_LOADENS4_14ComposedLayoutINS4_7SwizzleILi2ELi4ELi3EEENS4_18smem_ptr_flag_bitsILi8EEENSV_INS5_IJNSA_ILi8EEESE_EEENS5_IJSE_SB_EEEEEEEvNS4_8identityES12_S1C_vS1D_EENS_8epilogue10collective18CollectiveEpilogueINS1F_23Sm100TmaWarpSpecializedILi4ELi2ELi32ELb0ELb0EEEJSG_NS5_IJNSV_ISE_SB_EES1K_EEESH_SI_SH_SI_NS1F_6fusion15FusionCallbacksIS1J_NS1M_17LinearCombinationISH_fSH_fLNS_15FloatRoundStyleE2EEESG_S1L_JEEENS4_5SM1004TMEM4LOAD26SM100_TMEM_LOAD_16dp32b32xES12_S1C_NS4_39AutoVectorizingCopyWithAssumedAlignmentILi128EEENS4_14SM90_TMA_STOREES1C_S1X_S1X_EEEvvEEEEvNT_6ParamsE,"a",@progbits
	.sectionflags	@""
	.align	4
.nv.constant0._ZN7cutlass13device_kernelINS_4gemm6kernel13GemmUniversalIN4cute5tupleIJiiiiEEENS1_10collective13CollectiveMmaINS1_35MainloopSm100TmaUmmaWarpSpecializedILi10ELi2ELi4ENS5_IJNS4_1CILi1EEESB_SB_EEEEENS5_IJNSA_ILi64EEENSA_ILi256EEESE_EEENS_12float_e5m2_tENS5_IJlSB_lEEESH_SI_NS4_8TiledMMAINS4_8MMA_AtomIJNS4_10MMA_TraitsINS4_19SM100_MMA_F8F6F4_SSEJSH_SH_fSE_SF_NS4_17integral_constantINS4_4UMMA5MajorELSP_0EEESQ_NSN_INSO_7ScaleInELSR_0EEESS_EEEEEENS4_6LayoutISC_NS5_IJNSA_ILi0EEESW_SW_EEEEENS5_IJNS4_10UnderscoreESZ_SZ_EEEEENS4_13SM90_TMA_LOADENS4_14ComposedLayoutINS4_7SwizzleILi2ELi4ELi3EEENS4_18smem_ptr_flag_bitsILi8EEENSV_INS5_IJNSA_ILi8EEESE_EEENS5_IJSE_SB_EEEEEEEvNS4_8identityES12_S1C_vS1D_EENS_8epilogue10collective18CollectiveEpilogueINS1F_23Sm100TmaWarpSpecializedILi4ELi2ELi32ELb0ELb0EEEJSG_NS5_IJNSV_ISE_SB_EES1K_EEESH_SI_SH_SI_NS1F_6fusion15FusionCallbacksIS1J_NS1M_17LinearCombinationISH_fSH_fLNS_15FloatRoundStyleE2EEESG_S1L_JEEENS4_5SM1004TMEM4LOAD26SM100_TMEM_LOAD_16dp32b32xES12_S1C_NS4_39AutoVectorizingCopyWithAssumedAlignmentILi128EEENS4_14SM90_TMA_STOREES1C_S1X_S1X_EEEvvEEEEvNT_6ParamsE:
	.zero		2944


//--------------------- SYMBOLS --------------------------

	.type		.nv.reservedSmem.offset0,@object
	.size		.nv.reservedSmem.offset0,0x4
	.type		.nv.reservedSmem.cap,@object
	.size		.nv.reservedSmem.cap,0x4
	.type		__assertfail,@function
